// auto-generated by cutlass_sweep.gemm — config: {"arch": "sm_100", "cluster_m": 2, "cluster_n": 2, "dtype": "tf32", "stages": 4, "tile_k": 64, "tile_m": 256, "tile_n": 64}
#include "cutlass/cutlass.h"
#include "cutlass/gemm/collective/collective_builder.hpp"
#include "cutlass/gemm/device/gemm_universal_adapter.h"
#include "cutlass/gemm/kernel/gemm_universal.hpp"
#include "cutlass/epilogue/collective/collective_builder.hpp"

using ElemA = cutlass::tfloat32_t;
using ElemB = cutlass::tfloat32_t;
using ElemCD = cutlass::tfloat32_t;
using Acc  = float;
using TileShape    = cute::Shape<cute::_256, cute::_64, cute::_64>;
using ClusterShape = cute::Shape<cute::_2, cute::_2, cute::_1>;

using CollectiveEpilogue = typename cutlass::epilogue::collective::CollectiveBuilder<
    cutlass::arch::Sm100, cutlass::arch::OpClassTensorOp,
    TileShape, ClusterShape,
    cutlass::epilogue::collective::EpilogueTileAuto,
    Acc, Acc,
    ElemCD, cutlass::layout::RowMajor, 128 / cutlass::sizeof_bits<ElemCD>::value,
    ElemCD, cutlass::layout::RowMajor, 128 / cutlass::sizeof_bits<ElemCD>::value,
    cutlass::epilogue::collective::EpilogueScheduleAuto
  >::CollectiveOp;

using CollectiveMainloop = typename cutlass::gemm::collective::CollectiveBuilder<
    cutlass::arch::Sm100, cutlass::arch::OpClassTensorOp,
    ElemA, cutlass::layout::RowMajor, 128 / cutlass::sizeof_bits<ElemA>::value,
    ElemB, cutlass::layout::ColumnMajor, 128 / cutlass::sizeof_bits<ElemB>::value,
    Acc,
    TileShape, ClusterShape,
    cutlass::gemm::collective::StageCount<4>,
    cutlass::gemm::collective::KernelScheduleAuto
  >::CollectiveOp;

using GemmKernel = cutlass::gemm::kernel::GemmUniversal<
    cute::Shape<int,int,int,int>,
    CollectiveMainloop,
    CollectiveEpilogue
>;
using Gemm = cutlass::gemm::device::GemmUniversalAdapter<GemmKernel>;

// Force the device kernel symbol into the cubin without needing a host main.
auto* _anchor = &cutlass::device_kernel<GemmKernel>;


// ===== COMPILED SASS (sm_100a) =====

	.target	sm_100a

	.elftype	@"ET_EXEC"


//--------------------- .note.nv.tkinfo           --------------------------
	.section	.note.nv.tkinfo,"",@"SHT_NOTE"
	.sectionflags	@"SHF_NOTE_NV_TKINFO"
	.tkinfo
        /*0018*/ 	.word	0x00000002
        /*0030*/ 	.string	""
        /*0030*/ 	.string	"ptxas"
        /*0030*/ 	.string	"Cuda compilation tools, release 13.0, V13.0.88"
        /*0030*/ 	.string	"Build cuda_13.0.r13.0/compiler.36424714_0"
        /*0030*/ 	.string	"-arch sm_100a -m 64 "



//--------------------- .note.nv.cuinfo           --------------------------
	.section	.note.nv.cuinfo,"",@"SHT_NOTE"
	.sectionflags	@"SHF_NOTE_NV_CUINFO"
        /*0018*/ 	.short	0x0002
        /*001a*/ 	.short	0x0064
        /*001c*/ 	.short	0x0082
	.zero		2


//--------------------- .nv.info                  --------------------------
	.section	.nv.info,"",@"SHT_CUDA_INFO"
	.align	4


	//----- nvinfo : EIATTR_REGCOUNT
	.align		4
        /*0000*/ 	.byte	0x04, 0x2f
        /*0002*/ 	.short	(.L_19 - .L_18)
	.align		4
.L_18:
        /*0004*/ 	.word	index@(_ZN7cutlass13device_kernelINS_4gemm6kernel13GemmUniversalIN4cute5tupleIJiiiiEEENS1_10collective13CollectiveMmaINS1_35MainloopSm100TmaUmmaWarpSpecializedILi4ELi2ELi4ENS5_IJNS4_1CILi2EEESB_NSA_ILi1EEEEEEEENS5_IJNSA_ILi256EEENSA_ILi64EEESG_EEENS_10tfloat32_tENS5_IJlSC_lEEESI_SJ_NS4_8TiledMMAINS4_8MMA_AtomIJNS4_23SM100_MMA_TF32_2x1SM_SSISI_SI_fLi256ELi64ELNS4_4UMMA5MajorE0ELSO_0ELNSN_7ScaleInE0ELSP_0EEEEEENS4_6LayoutINS5_IJSC_SC_SC_EEENS5_IJNSA_ILi0EEESU_SU_EEEEENS5_IJNS4_10UnderscoreESX_SX_EEEEENS4_28SM100_TMA_2SM_LOAD_MULTICASTENS4_14ComposedLayoutINS4_7SwizzleILi3ELi4ELi3EEENS4_18smem_ptr_flag_bitsILi32EEENSS_INS5_IJNSA_ILi8EEENSA_ILi32EEEEEENS5_IJS17_SC_EEEEEEEvNS4_8identityENS4_18SM100_TMA_2SM_LOADES1B_vS1C_EENS_8epilogue10collective18CollectiveEpilogueINS1F_23Sm100TmaWarpSpecializedILi4ELi2ELi16ELb1ELb0EEEJNS5_IJNSA_ILi128EEESG_SG_EEENS5_IJNSS_IS1K_SC_EENSS_INSA_ILi16EEESC_EEEEESI_SJ_SI_SJ_NS1F_6fusion15FusionCallbacksIS1J_NS1Q_17LinearCombinationISI_fSI_fLNS_15FloatRoundStyleE2EEES1L_S1P_JEEENS4_5SM1004TMEM4LOAD26SM100_TMEM_LOAD_32dp32b16xENS4_13SM90_TMA_LOADENS11_INS12_ILi2ELi4ELi3EEES15_NSS_INS5_IJS16_S1N_EEENS5_IJS1N_SC_EEEEEEENS4_39AutoVectorizingCopyWithAssumedAlignmentILi128EEENS4_14SM90_TMA_STOREES25_S27_S27_EEEvvEEEEvNT_6ParamsE)
        /*0008*/ 	.word	0x00000050


	//----- nvinfo : EIATTR_FRAME_SIZE
	.align		4
.L_19:
        /*000c*/ 	.byte	0x04, 0x11
        /*000e*/ 	.short	(.L_21 - .L_20)
	.align		4
.L_20:
        /*0010*/ 	.word	index@($__internal_2_$__cuda_sm10x_tcgen05_guardrail_trap_unallocated_columns_being_dealloced)
        /*0014*/ 	.word	0x00000000


	//----- nvinfo : EIATTR_FRAME_SIZE
	.align		4
.L_21:
        /*0018*/ 	.byte	0x04, 0x11
        /*001a*/ 	.short	(.L_23 - .L_22)
	.align		4
.L_22:
        /*001c*/ 	.word	index@($__internal_1_$__cuda_sm10x_tcgen05_guardrail_trap_phase_invalid_during_alloc)
        /*0020*/ 	.word	0x00000000


	//----- nvinfo : EIATTR_FRAME_SIZE
	.align		4
.L_23:
        /*0024*/ 	.byte	0x04, 0x11
        /*0026*/ 	.short	(.L_25 - .L_24)
	.align		4
.L_24:
        /*0028*/ 	.word	index@($__internal_0_$__cuda_sm10x_tcgen05_guardrail_trap_col_being_dealloced_not_returned_by_alloc)
        /*002c*/ 	.word	0x00000000


	//----- nvinfo : EIATTR_FRAME_SIZE
	.align		4
.L_25:
        /*0030*/ 	.byte	0x04, 0x11
        /*0032*/ 	.short	(.L_27 - .L_26)
	.align		4
.L_26:
        /*0034*/ 	.word	index@(_ZN7cutlass13device_kernelINS_4gemm6kernel13GemmUniversalIN4cute5tupleIJiiiiEEENS1_10collective13CollectiveMmaINS1_35MainloopSm100TmaUmmaWarpSpecializedILi4ELi2ELi4ENS5_IJNS4_1CILi2EEESB_NSA_ILi1EEEEEEEENS5_IJNSA_ILi256EEENSA_ILi64EEESG_EEENS_10tfloat32_tENS5_IJlSC_lEEESI_SJ_NS4_8TiledMMAINS4_8MMA_AtomIJNS4_23SM100_MMA_TF32_2x1SM_SSISI_SI_fLi256ELi64ELNS4_4UMMA5MajorE0ELSO_0ELNSN_7ScaleInE0ELSP_0EEEEEENS4_6LayoutINS5_IJSC_SC_SC_EEENS5_IJNSA_ILi0EEESU_SU_EEEEENS5_IJNS4_10UnderscoreESX_SX_EEEEENS4_28SM100_TMA_2SM_LOAD_MULTICASTENS4_14ComposedLayoutINS4_7SwizzleILi3ELi4ELi3EEENS4_18smem_ptr_flag_bitsILi32EEENSS_INS5_IJNSA_ILi8EEENSA_ILi32EEEEEENS5_IJS17_SC_EEEEEEEvNS4_8identityENS4_18SM100_TMA_2SM_LOADES1B_vS1C_EENS_8epilogue10collective18CollectiveEpilogueINS1F_23Sm100TmaWarpSpecializedILi4ELi2ELi16ELb1ELb0EEEJNS5_IJNSA_ILi128EEESG_SG_EEENS5_IJNSS_IS1K_SC_EENSS_INSA_ILi16EEESC_EEEEESI_SJ_SI_SJ_NS1F_6fusion15FusionCallbacksIS1J_NS1Q_17LinearCombinationISI_fSI_fLNS_15FloatRoundStyleE2EEES1L_S1P_JEEENS4_5SM1004TMEM4LOAD26SM100_TMEM_LOAD_32dp32b16xENS4_13SM90_TMA_LOADENS11_INS12_ILi2ELi4ELi3EEES15_NSS_INS5_IJS16_S1N_EEENS5_IJS1N_SC_EEEEEEENS4_39AutoVectorizingCopyWithAssumedAlignmentILi128EEENS4_14SM90_TMA_STOREES25_S27_S27_EEEvvEEEEvNT_6ParamsE)
        /*0038*/ 	.word	0x00000000


	//----- nvinfo : EIATTR_MIN_STACK_SIZE
	.align		4
.L_27:
        /*003c*/ 	.byte	0x04, 0x12
        /*003e*/ 	.short	(.L_29 - .L_28)
	.align		4
.L_28:
        /*0040*/ 	.word	index@(_ZN7cutlass13device_kernelINS_4gemm6kernel13GemmUniversalIN4cute5tupleIJiiiiEEENS1_10collective13CollectiveMmaINS1_35MainloopSm100TmaUmmaWarpSpecializedILi4ELi2ELi4ENS5_IJNS4_1CILi2EEESB_NSA_ILi1EEEEEEEENS5_IJNSA_ILi256EEENSA_ILi64EEESG_EEENS_10tfloat32_tENS5_IJlSC_lEEESI_SJ_NS4_8TiledMMAINS4_8MMA_AtomIJNS4_23SM100_MMA_TF32_2x1SM_SSISI_SI_fLi256ELi64ELNS4_4UMMA5MajorE0ELSO_0ELNSN_7ScaleInE0ELSP_0EEEEEENS4_6LayoutINS5_IJSC_SC_SC_EEENS5_IJNSA_ILi0EEESU_SU_EEEEENS5_IJNS4_10UnderscoreESX_SX_EEEEENS4_28SM100_TMA_2SM_LOAD_MULTICASTENS4_14ComposedLayoutINS4_7SwizzleILi3ELi4ELi3EEENS4_18smem_ptr_flag_bitsILi32EEENSS_INS5_IJNSA_ILi8EEENSA_ILi32EEEEEENS5_IJS17_SC_EEEEEEEvNS4_8identityENS4_18SM100_TMA_2SM_LOADES1B_vS1C_EENS_8epilogue10collective18CollectiveEpilogueINS1F_23Sm100TmaWarpSpecializedILi4ELi2ELi16ELb1ELb0EEEJNS5_IJNSA_ILi128EEESG_SG_EEENS5_IJNSS_IS1K_SC_EENSS_INSA_ILi16EEESC_EEEEESI_SJ_SI_SJ_NS1F_6fusion15FusionCallbacksIS1J_NS1Q_17LinearCombinationISI_fSI_fLNS_15FloatRoundStyleE2EEES1L_S1P_JEEENS4_5SM1004TMEM4LOAD26SM100_TMEM_LOAD_32dp32b16xENS4_13SM90_TMA_LOADENS11_INS12_ILi2ELi4ELi3EEES15_NSS_INS5_IJS16_S1N_EEENS5_IJS1N_SC_EEEEEEENS4_39AutoVectorizingCopyWithAssumedAlignmentILi128EEENS4_14SM90_TMA_STOREES25_S27_S27_EEEvvEEEEvNT_6ParamsE)
        /*0044*/ 	.word	0x00000000
.L_29:


//--------------------- .nv.compat                --------------------------
	.section	.nv.compat,"",@"SHT_CUDA_COMPAT_INFO"
	.align	4
        /*0000*/ 	.byte	0x02, 0x09, 0x01, 0x00, 0x02, 0x02, 0x02, 0x00, 0x02, 0x05, 0x05, 0x00, 0x03, 0x07, 0x01, 0x01
        /*0010*/ 	.byte	0x02, 0x03, 0x01, 0x00, 0x02, 0x06, 0x01, 0x00, 0x04, 0x0b, 0x08, 0x00, 0x09, 0x00, 0x00, 0x00
        /*0020*/ 	.byte	0x00, 0x00, 0x00, 0x00


//--------------------- .nv.info._ZN7cutlass13device_kernelINS_4gemm6kernel13GemmUniversalIN4cute5tupleIJiiiiEEENS1_10collective13CollectiveMmaINS1_35MainloopSm100TmaUmmaWarpSpecializedILi4ELi2ELi4ENS5_IJNS4_1CILi2EEESB_NSA_ILi1EEEEEEEENS5_IJNSA_ILi256EEENSA_ILi64EEESG_EEENS_10tfloat32_tENS5_IJlSC_lEEESI_SJ_NS4_8TiledMMAINS4_8MMA_AtomIJNS4_23SM100_MMA_TF32_2x1SM_SSISI_SI_fLi256ELi64ELNS4_4UMMA5MajorE0ELSO_0ELNSN_7ScaleInE0ELSP_0EEEEEENS4_6LayoutINS5_IJSC_SC_SC_EEENS5_IJNSA_ILi0EEESU_SU_EEEEENS5_IJNS4_10UnderscoreESX_SX_EEEEENS4_28SM100_TMA_2SM_LOAD_MULTICASTENS4_14ComposedLayoutINS4_7SwizzleILi3ELi4ELi3EEENS4_18smem_ptr_flag_bitsILi32EEENSS_INS5_IJNSA_ILi8EEENSA_ILi32EEEEEENS5_IJS17_SC_EEEEEEEvNS4_8identityENS4_18SM100_TMA_2SM_LOADES1B_vS1C_EENS_8epilogue10collective18CollectiveEpilogueINS1F_23Sm100TmaWarpSpecializedILi4ELi2ELi16ELb1ELb0EEEJNS5_IJNSA_ILi128EEESG_SG_EEENS5_IJNSS_IS1K_SC_EENSS_INSA_ILi16EEESC_EEEEESI_SJ_SI_SJ_NS1F_6fusion15FusionCallbacksIS1J_NS1Q_17LinearCombinationISI_fSI_fLNS_15FloatRoundStyleE2EEES1L_S1P_JEEENS4_5SM1004TMEM4LOAD26SM100_TMEM_LOAD_32dp32b16xENS4_13SM90_TMA_LOADENS11_INS12_ILi2ELi4ELi3EEES15_NSS_INS5_IJS16_S1N_EEENS5_IJS1N_SC_EEEEEEENS4_39AutoVectorizingCopyWithAssumedAlignmentILi128EEENS4_14SM90_TMA_STOREES25_S27_S27_EEEvvEEEEvNT_6ParamsE --------------------------
	.section	.nv.info._ZN7cutlass13device_kernelINS_4gemm6kernel13GemmUniversalIN4cute5tupleIJiiiiEEENS1_10collective13CollectiveMmaINS1_35MainloopSm100TmaUmmaWarpSpecializedILi4ELi2ELi4ENS5_IJNS4_1CILi2EEESB_NSA_ILi1EEEEEEEENS5_IJNSA_ILi256EEENSA_ILi64EEESG_EEENS_10tfloat32_tENS5_IJlSC_lEEESI_SJ_NS4_8TiledMMAINS4_8MMA_AtomIJNS4_23SM100_MMA_TF32_2x1SM_SSISI_SI_fLi256ELi64ELNS4_4UMMA5MajorE0ELSO_0ELNSN_7ScaleInE0ELSP_0EEEEEENS4_6LayoutINS5_IJSC_SC_SC_EEENS5_IJNSA_ILi0EEESU_SU_EEEEENS5_IJNS4_10UnderscoreESX_SX_EEEEENS4_28SM100_TMA_2SM_LOAD_MULTICASTENS4_14ComposedLayoutINS4_7SwizzleILi3ELi4ELi3EEENS4_18smem_ptr_flag_bitsILi32EEENSS_INS5_IJNSA_ILi8EEENSA_ILi32EEEEEENS5_IJS17_SC_EEEEEEEvNS4_8identityENS4_18SM100_TMA_2SM_LOADES1B_vS1C_EENS_8epilogue10collective18CollectiveEpilogueINS1F_23Sm100TmaWarpSpecializedILi4ELi2ELi16ELb1ELb0EEEJNS5_IJNSA_ILi128EEESG_SG_EEENS5_IJNSS_IS1K_SC_EENSS_INSA_ILi16EEESC_EEEEESI_SJ_SI_SJ_NS1F_6fusion15FusionCallbacksIS1J_NS1Q_17LinearCombinationISI_fSI_fLNS_15FloatRoundStyleE2EEES1L_S1P_JEEENS4_5SM1004TMEM4LOAD26SM100_TMEM_LOAD_32dp32b16xENS4_13SM90_TMA_LOADENS11_INS12_ILi2ELi4ELi3EEES15_NSS_INS5_IJS16_S1N_EEENS5_IJS1N_SC_EEEEEEENS4_39AutoVectorizingCopyWithAssumedAlignmentILi128EEENS4_14SM90_TMA_STOREES25_S27_S27_EEEvvEEEEvNT_6ParamsE,"",@"SHT_CUDA_INFO"
	.sectionflags	@""
	.align	4


	//----- nvinfo : EIATTR_CUDA_API_VERSION
	.align		4
        /*0000*/ 	.byte	0x04, 0x37
        /*0002*/ 	.short	(.L_31 - .L_30)
.L_30:
        /*0004*/ 	.word	0x00000082


	//----- nvinfo : EIATTR_KPARAM_INFO
	.align		4
.L_31:
        /*0008*/ 	.byte	0x04, 0x17
        /*000a*/ 	.short	(.L_33 - .L_32)
.L_32:
        /*000c*/ 	.word	0x00000000
        /*0010*/ 	.short	0x0000
        /*0012*/ 	.short	0x0000
        /*0014*/ 	.byte	0x00, 0xf0, 0x01, 0x20


	//----- nvinfo : EIATTR_AT_ENTRY_FRAGMENTS
	.align		4
.L_33:
        /*0018*/ 	.byte	0x04, 0x4f
        /*001a*/ 	.short	(.L_35 - .L_34)


	//   ....[0]....
.L_34:
        /*001c*/ 	.word	0x00000007


	//----- nvinfo : EIATTR_RESERVED_SMEM_USED
	.align		4
.L_35:
        /*0020*/ 	.byte	0x01, 0x41
	.zero		2


	//----- nvinfo : EIATTR_SPARSE_MMA_MASK
	.align		4
        /*0024*/ 	.byte	0x03, 0x50
        /*0026*/ 	.short	0x0000


	//----- nvinfo : EIATTR_TCGEN05_2CTA_USED
	.align		4
        /*0028*/ 	.byte	0x01, 0x52
	.zero		2


	//----- nvinfo : EIATTR_MAXREG_COUNT
	.align		4
        /*002c*/ 	.byte	0x03, 0x1b
        /*002e*/ 	.short	0x00ff


	//----- nvinfo : EIATTR_NUM_BARRIERS
	.align		4
        /*0030*/ 	.byte	0x02, 0x4c
        /*0032*/ 	.byte	0x07
	.zero		1


	//----- nvinfo : EIATTR_EXTERNS
	.align		4
        /*0034*/ 	.byte	0x04, 0x0f
        /*0036*/ 	.short	(.L_37 - .L_36)


	//   ....[0]....
	.align		4
.L_36:
        /*0038*/ 	.word	index@(__assertfail)


	//----- nvinfo : EIATTR_MERCURY_ISA_VERSION
	.align		4
.L_37:
        /*003c*/ 	.byte	0x03, 0x5f
        /*003e*/ 	.short	0x0101


	//----- nvinfo : EIATTR_INT_WARP_WIDE_INSTR_OFFSETS
	.align		4
        /*0040*/ 	.byte	0x04, 0x31
        /*0042*/ 	.short	(.L_39 - .L_38)


	//   ....[0]....
.L_38:
        /*0044*/ 	.word	0x00000d70


	//   ....[1]....
        /*0048*/ 	.word	0x00000e10


	//   ....[2]....
        /*004c*/ 	.word	0x000046e0


	//   ....[3]....
        /*0050*/ 	.word	0x00004700


	//   ....[4]....
        /*0054*/ 	.word	0x00004730


	//   ....[5]....
        /*0058*/ 	.word	0x00005270


	//   ....[6]....
        /*005c*/ 	.word	0x000052e0


	//   ....[7]....
        /*0060*/ 	.word	0x000053c0


	//   ....[8]....
        /*0064*/ 	.word	0x00005440


	//   ....[9]....
        /*0068*/ 	.word	0x00005540


	//   ....[10]....
        /*006c*/ 	.word	0x000055c0


	//   ....[11]....
        /*0070*/ 	.word	0x000056b0


	//   ....[12]....
        /*0074*/ 	.word	0x00005760


	//----- nvinfo : EIATTR_COOP_GROUP_MASK_REGIDS
	.align		4
.L_39:
        /*0078*/ 	.byte	0x04, 0x29
        /*007a*/ 	.short	(.L_41 - .L_40)


	//   ....[0]....
.L_40:
        /*007c*/ 	.word	0xffffffff


	//   ....[1]....
        /*0080*/ 	.word	0xffffffff


	//   ....[2]....
        /*0084*/ 	.word	0xffffffff


	//   ....[3]....
        /*0088*/ 	.word	0xffffffff


	//   ....[4]....
        /*008c*/ 	.word	0xffffffff


	//   ....[5]....
        /*0090*/ 	.word	0xffffffff


	//   ....[6]....
        /*0094*/ 	.word	0xffffffff


	//   ....[7]....
        /*0098*/ 	.word	0xffffffff


	//   ....[8]....
        /*009c*/ 	.word	0xffffffff


	//   ....[9]....
        /*00a0*/ 	.word	0xffffffff


	//   ....[10]....
        /*00a4*/ 	.word	0xffffffff


	//   ....[11]....
        /*00a8*/ 	.word	0xffffffff


	//   ....[12]....
        /*00ac*/ 	.word	0xffffffff


	//   ....[13]....
        /*00b0*/ 	.word	0xffffffff


	//----- nvinfo : EIATTR_COOP_GROUP_INSTR_OFFSETS
	.align		4
.L_41:
        /*00b4*/ 	.byte	0x04, 0x28
        /*00b6*/ 	.short	(.L_43 - .L_42)


	//   ....[0]....
.L_42:
        /*00b8*/ 	.word	0x000000b0


	//   ....[1]....
        /*00bc*/ 	.word	0x00000520


	//   ....[2]....
        /*00c0*/ 	.word	0x000006e0


	//   ....[3]....
        /*00c4*/ 	.word	0x00000870


	//   ....[4]....
        /*00c8*/ 	.word	0x00000960


	//   ....[5]....
        /*00cc*/ 	.word	0x00000ac0


	//   ....[6]....
        /*00d0*/ 	.word	0x00000c50


	//   ....[7]....
        /*00d4*/ 	.word	0x00000e90


	//   ....[8]....
        /*00d8*/ 	.word	0x00002450


	//   ....[9]....
        /*00dc*/ 	.word	0x00003300


	//   ....[10]....
        /*00e0*/ 	.word	0x000037d0


	//   ....[11]....
        /*00e4*/ 	.word	0x00003800


	//   ....[12]....
        /*00e8*/ 	.word	0x000045e0


	//   ....[13]....
        /*00ec*/ 	.word	0x000047f0


	//----- nvinfo : EIATTR_VRC_CTA_INIT_COUNT
	.align		4
.L_43:
        /*00f0*/ 	.byte	0x02, 0x4a
        /*00f2*/ 	.byte	0x80
	.zero		1


	//----- nvinfo : EIATTR_SYSCALL_OFFSETS
	.align		4
        /*00f4*/ 	.byte	0x04, 0x46
        /*00f6*/ 	.short	(.L_45 - .L_44)


	//   ....[0]....
.L_44:
        /*00f8*/ 	.word	0x000063b0


	//   ....[1]....
        /*00fc*/ 	.word	0x000064a0


	//   ....[2]....
        /*0100*/ 	.word	0x00006c70


	//   ....[3]....
        /*0104*/ 	.word	0x000075f0


	//   ....[4]....
        /*0108*/ 	.word	0x00007f50


	//   ....[5]....
        /*010c*/ 	.word	0x000088b0


	//----- nvinfo : EIATTR_MBARRIER_INSTR_OFFSETS
	.align		4
.L_45:
        /*0110*/ 	.byte	0x04, 0x39
        /*0112*/ 	.short	(.L_47 - .L_46)


	//   ....[0]....
.L_46:
        /*0114*/ 	.word	0x00000650
        /*0118*/ 	.word	0x000000ff
        /*011c*/ 	.word	0x00000000
        /*0120*/ 	.short	0x0100
        /*0122*/ 	.byte	0x04
	.zero		1


	//   ....[1]....
        /*0124*/ 	.word	0x00000660
        /*0128*/ 	.word	0x000000ff
        /*012c*/ 	.word	0x00000020
        /*0130*/ 	.short	0x0100
        /*0132*/ 	.byte	0x04
	.zero		1


	//   ....[2]....
        /*0134*/ 	.word	0x00000670
        /*0138*/ 	.word	0x000000ff
        /*013c*/ 	.word	0x00000008
        /*0140*/ 	.short	0x0100
        /*0142*/ 	.byte	0x04
	.zero		1


	//   ....[3]....
        /*0144*/ 	.word	0x00000680
        /*0148*/ 	.word	0x000000ff
        /*014c*/ 	.word	0x00000028
        /*0150*/ 	.short	0x0100
        /*0152*/ 	.byte	0x04
	.zero		1


	//   ....[4]....
        /*0154*/ 	.word	0x00000690
        /*0158*/ 	.word	0x000000ff
        /*015c*/ 	.word	0x00000010
        /*0160*/ 	.short	0x0100
        /*0162*/ 	.byte	0x04
	.zero		1


	//   ....[5]....
        /*0164*/ 	.word	0x000006a0
        /*0168*/ 	.word	0x000000ff
        /*016c*/ 	.word	0x00000030
        /*0170*/ 	.short	0x0100
        /*0172*/ 	.byte	0x04
	.zero		1


	//   ....[6]....
        /*0174*/ 	.word	0x000006b0
        /*0178*/ 	.word	0x000000ff
        /*017c*/ 	.word	0x00000018
        /*0180*/ 	.short	0x0100
        /*0182*/ 	.byte	0x04
	.zero		1


	//   ....[7]....
        /*0184*/ 	.word	0x000006c0
        /*0188*/ 	.word	0x000000ff
        /*018c*/ 	.word	0x00000038
        /*0190*/ 	.short	0x0100
        /*0192*/ 	.byte	0x04
	.zero		1


	//   ....[8]....
        /*0194*/ 	.word	0x000007e0
        /*0198*/ 	.word	0x000000ff
        /*019c*/ 	.word	0x00000040
        /*01a0*/ 	.short	0x0100
        /*01a2*/ 	.byte	0x04
	.zero		1


	//   ....[9]....
        /*01a4*/ 	.word	0x000007f0
        /*01a8*/ 	.word	0x000000ff
        /*01ac*/ 	.word	0x00000060
        /*01b0*/ 	.short	0x0100
        /*01b2*/ 	.byte	0x04
	.zero		1


	//   ....[10]....
        /*01b4*/ 	.word	0x00000800
        /*01b8*/ 	.word	0x000000ff
        /*01bc*/ 	.word	0x00000048
        /*01c0*/ 	.short	0x0100
        /*01c2*/ 	.byte	0x04
	.zero		1


	//   ....[11]....
        /*01c4*/ 	.word	0x00000810
        /*01c8*/ 	.word	0x000000ff
        /*01cc*/ 	.word	0x00000068
        /*01d0*/ 	.short	0x0100
        /*01d2*/ 	.byte	0x04
	.zero		1


	//   ....[12]....
        /*01d4*/ 	.word	0x00000820
        /*01d8*/ 	.word	0x000000ff
        /*01dc*/ 	.word	0x00000050
        /*01e0*/ 	.short	0x0100
        /*01e2*/ 	.byte	0x04
	.zero		1


	//   ....[13]....
        /*01e4*/ 	.word	0x00000830
        /*01e8*/ 	.word	0x000000ff
        /*01ec*/ 	.word	0x00000070
        /*01f0*/ 	.short	0x0100
        /*01f2*/ 	.byte	0x04
	.zero		1


	//   ....[14]....
        /*01f4*/ 	.word	0x00000840
        /*01f8*/ 	.word	0x000000ff
        /*01fc*/ 	.word	0x00000058
        /*0200*/ 	.short	0x0100
        /*0202*/ 	.byte	0x04
	.zero		1


	//   ....[15]....
        /*0204*/ 	.word	0x00000850
        /*0208*/ 	.word	0x000000ff
        /*020c*/ 	.word	0x00000078
        /*0210*/ 	.short	0x0100
        /*0212*/ 	.byte	0x04
	.zero		1


	//   ....[16]....
        /*0214*/ 	.word	0x00000930
        /*0218*/ 	.word	0x000000ff
        /*021c*/ 	.word	0x00000080
        /*0220*/ 	.short	0x0100
        /*0222*/ 	.byte	0x06
	.zero		1


	//   ....[17]....
        /*0224*/ 	.word	0x00000940
        /*0228*/ 	.word	0x000000ff
        /*022c*/ 	.word	0x00000088
        /*0230*/ 	.short	0x0100
        /*0232*/ 	.byte	0x06
	.zero		1


	//   ....[18]....
        /*0234*/ 	.word	0x00000a70
        /*0238*/ 	.word	0x000000ff
        /*023c*/ 	.word	0x00000090
        /*0240*/ 	.short	0x0100
        /*0242*/ 	.byte	0x06
	.zero		1


	//   ....[19]....
        /*0244*/ 	.word	0x00000a80
        /*0248*/ 	.word	0x000000ff
        /*024c*/ 	.word	0x000000a0
        /*0250*/ 	.short	0x0100
        /*0252*/ 	.byte	0x06
	.zero		1


	//   ....[20]....
        /*0254*/ 	.word	0x00000a90
        /*0258*/ 	.word	0x000000ff
        /*025c*/ 	.word	0x00000098
        /*0260*/ 	.short	0x0100
        /*0262*/ 	.byte	0x06
	.zero		1


	//   ....[21]....
        /*0264*/ 	.word	0x00000aa0
        /*0268*/ 	.word	0x000000ff
        /*026c*/ 	.word	0x000000a8
        /*0270*/ 	.short	0x0100
        /*0272*/ 	.byte	0x06
	.zero		1


	//   ....[22]....
        /*0274*/ 	.word	0x00000bc0
        /*0278*/ 	.word	0x000000ff
        /*027c*/ 	.word	0x000000b0
        /*0280*/ 	.short	0x0100
        /*0282*/ 	.byte	0x04
	.zero		1


	//   ....[23]....
        /*0284*/ 	.word	0x00000bd0
        /*0288*/ 	.word	0x000000ff
        /*028c*/ 	.word	0x000000d0
        /*0290*/ 	.short	0x0100
        /*0292*/ 	.byte	0x04
	.zero		1


	//   ....[24]....
        /*0294*/ 	.word	0x00000be0
        /*0298*/ 	.word	0x000000ff
        /*029c*/ 	.word	0x000000b8
        /*02a0*/ 	.short	0x0100
        /*02a2*/ 	.byte	0x04
	.zero		1


	//   ....[25]....
        /*02a4*/ 	.word	0x00000bf0
        /*02a8*/ 	.word	0x000000ff
        /*02ac*/ 	.word	0x000000d8
        /*02b0*/ 	.short	0x0100
        /*02b2*/ 	.byte	0x04
	.zero		1


	//   ....[26]....
        /*02b4*/ 	.word	0x00000c00
        /*02b8*/ 	.word	0x000000ff
        /*02bc*/ 	.word	0x000000c0
        /*02c0*/ 	.short	0x0100
        /*02c2*/ 	.byte	0x04
	.zero		1


	//   ....[27]....
        /*02c4*/ 	.word	0x00000c10
        /*02c8*/ 	.word	0x000000ff
        /*02cc*/ 	.word	0x000000e0
        /*02d0*/ 	.short	0x0100
        /*02d2*/ 	.byte	0x04
	.zero		1


	//   ....[28]....
        /*02d4*/ 	.word	0x00000c20
        /*02d8*/ 	.word	0x000000ff
        /*02dc*/ 	.word	0x000000c8
        /*02e0*/ 	.short	0x0100
        /*02e2*/ 	.byte	0x04
	.zero		1


	//   ....[29]....
        /*02e4*/ 	.word	0x00000c30
        /*02e8*/ 	.word	0x000000ff
        /*02ec*/ 	.word	0x000000e8
        /*02f0*/ 	.short	0x0100
        /*02f2*/ 	.byte	0x04
	.zero		1


	//   ....[30]....
        /*02f4*/ 	.word	0x00000d20
        /*02f8*/ 	.word	0x000000ff
        /*02fc*/ 	.word	0x000000f0
        /*0300*/ 	.short	0x0100
        /*0302*/ 	.byte	0x04
	.zero		1


	//   ....[31]....
        /*0304*/ 	.word	0x00000d30
        /*0308*/ 	.word	0x000000ff
        /*030c*/ 	.word	0x00000100
        /*0310*/ 	.short	0x0100
        /*0312*/ 	.byte	0x04
	.zero		1


	//   ....[32]....
        /*0314*/ 	.word	0x00000d40
        /*0318*/ 	.word	0x000000ff
        /*031c*/ 	.word	0x000000f8
        /*0320*/ 	.short	0x0100
        /*0322*/ 	.byte	0x04
	.zero		1


	//   ....[33]....
        /*0324*/ 	.word	0x00000d50
        /*0328*/ 	.word	0x000000ff
        /*032c*/ 	.word	0x00000108
        /*0330*/ 	.short	0x0100
        /*0332*/ 	.byte	0x04
	.zero		1


	//   ....[34]....
        /*0334*/ 	.word	0x00000e50
        /*0338*/ 	.word	0x000000ff
        /*033c*/ 	.word	0x00000110
        /*0340*/ 	.short	0x0100
        /*0342*/ 	.byte	0x06
	.zero		1


	//   ....[35]....
        /*0344*/ 	.word	0x00001a30
        /*0348*/ 	.word	0x00000003
        /*034c*/ 	.word	0x00000100
        /*0350*/ 	.short	0x010a
        /*0352*/ 	.byte	0xff
	.zero		1


	//   ....[36]....
        /*0354*/ 	.word	0x00001a60
        /*0358*/ 	.word	0x00000003
        /*035c*/ 	.word	0x000000f0
        /*0360*/ 	.short	0x0101
        /*0362*/ 	.byte	0xff
	.zero		1


	//   ....[37]....
        /*0364*/ 	.word	0x00001b20
        /*0368*/ 	.word	0x000000ff
        /*036c*/ 	.word	0x00000020
        /*0370*/ 	.short	0x010a
        /*0372*/ 	.byte	0x04
	.zero		1


	//   ....[38]....
        /*0374*/ 	.word	0x00001bf0
        /*0378*/ 	.word	0x000000ff
        /*037c*/ 	.word	0x00000020
        /*0380*/ 	.short	0x010a
        /*0382*/ 	.byte	0x05
	.zero		1


	//   ....[39]....
        /*0384*/ 	.word	0x00001d50
        /*0388*/ 	.word	0x000000ff
        /*038c*/ 	.word	0x00000020
        /*0390*/ 	.short	0x010a
        /*0392*/ 	.byte	0x04
	.zero		1


	//   ....[40]....
        /*0394*/ 	.word	0x00001fe0
        /*0398*/ 	.word	0x000000ff
        /*039c*/ 	.word	0x00000088
        /*03a0*/ 	.short	0x0101
        /*03a2*/ 	.byte	0x15
	.zero		1


	//   ....[41]....
        /*03a4*/ 	.word	0x00002000
        /*03a8*/ 	.word	0x000000ff
        /*03ac*/ 	.word	0x00000020
        /*03b0*/ 	.short	0x010a
        /*03b2*/ 	.byte	0x04
	.zero		1


	//   ....[42]....
        /*03b4*/ 	.word	0x00002080
        /*03b8*/ 	.word	0x000000ff
        /*03bc*/ 	.word	0x00000020
        /*03c0*/ 	.short	0x010a
        /*03c2*/ 	.byte	0x06
	.zero		1


	//   ....[43]....
        /*03c4*/ 	.word	0x000021c0
        /*03c8*/ 	.word	0x000000ff
        /*03cc*/ 	.word	0x00000020
        /*03d0*/ 	.short	0x010a
        /*03d2*/ 	.byte	0x04
	.zero		1


	//   ....[44]....
        /*03d4*/ 	.word	0x00002480
        /*03d8*/ 	.word	0x00000003
        /*03dc*/ 	.word	0x00000090
        /*03e0*/ 	.short	0x010a
        /*03e2*/ 	.byte	0xff
	.zero		1


	//   ....[45]....
        /*03e4*/ 	.word	0x000025d0
        /*03e8*/ 	.word	0x00000000
        /*03ec*/ 	.word	0x00000000
        /*03f0*/ 	.short	0x0101
        /*03f2*/ 	.byte	0xff
	.zero		1


	//   ....[46]....
        /*03f4*/ 	.word	0x00002b80
        /*03f8*/ 	.word	0x000000ff
        /*03fc*/ 	.word	0x00000000
        /*0400*/ 	.short	0x010a
        /*0402*/ 	.byte	0x04
	.zero		1


	//   ....[47]....
        /*0404*/ 	.word	0x00002c10
        /*0408*/ 	.word	0x000000ff
        /*040c*/ 	.word	0x00000000
        /*0410*/ 	.short	0x010a
        /*0412*/ 	.byte	0x05
	.zero		1


	//   ....[48]....
        /*0414*/ 	.word	0x00002ca0
        /*0418*/ 	.word	0x000000ff
        /*041c*/ 	.word	0x00000000
        /*0420*/ 	.short	0x010a
        /*0422*/ 	.byte	0x05
	.zero		1


	//   ....[49]....
        /*0424*/ 	.word	0x00002d40
        /*0428*/ 	.word	0x00000000
        /*042c*/ 	.word	0x00000000
        /*0430*/ 	.short	0x010a
        /*0432*/ 	.byte	0xff
	.zero		1


	//   ....[50]....
        /*0434*/ 	.word	0x00002e60
        /*0438*/ 	.word	0x00000002
        /*043c*/ 	.word	0x000000f0
        /*0440*/ 	.short	0x010a
        /*0442*/ 	.byte	0xff
	.zero		1


	//   ....[51]....
        /*0444*/ 	.word	0x00002ec0
        /*0448*/ 	.word	0x00000004
        /*044c*/ 	.word	0x00000000
        /*0450*/ 	.short	0x0101
        /*0452*/ 	.byte	0xff
	.zero		1


	//   ....[52]....
        /*0454*/ 	.word	0x00002ee0
        /*0458*/ 	.word	0x000000ff
        /*045c*/ 	.word	0x000000a0
        /*0460*/ 	.short	0x010a
        /*0462*/ 	.byte	0x04
	.zero		1


	//   ....[53]....
        /*0464*/ 	.word	0x00003000
        /*0468*/ 	.word	0x00000002
        /*046c*/ 	.word	0x00000090
        /*0470*/ 	.short	0x010a
        /*0472*/ 	.byte	0xff
	.zero		1


	//   ....[54]....
        /*0474*/ 	.word	0x00003110
        /*0478*/ 	.word	0x00000002
        /*047c*/ 	.word	0x00000000
        /*0480*/ 	.short	0x0101
        /*0482*/ 	.byte	0xff
	.zero		1


	//   ....[55]....
        /*0484*/ 	.word	0x000031a0
        /*0488*/ 	.word	0x000000ff
        /*048c*/ 	.word	0x000000a0
        /*0490*/ 	.short	0x0106
        /*0492*/ 	.byte	0x04
	.zero		1


	//   ....[56]....
        /*0494*/ 	.word	0x000031c0
        /*0498*/ 	.word	0x000000ff
        /*049c*/ 	.word	0x000000a0
        /*04a0*/ 	.short	0x010a
        /*04a2*/ 	.byte	0x04
	.zero		1


	//   ....[57]....
        /*04a4*/ 	.word	0x00003250
        /*04a8*/ 	.word	0x000000ff
        /*04ac*/ 	.word	0x000000a0
        /*04b0*/ 	.short	0x0106
        /*04b2*/ 	.byte	0x07
	.zero		1


	//   ....[58]....
        /*04b4*/ 	.word	0x00003290
        /*04b8*/ 	.word	0x00000000
        /*04bc*/ 	.word	0x000000a0
        /*04c0*/ 	.short	0x010a
        /*04c2*/ 	.byte	0xff
	.zero		1


	//   ....[59]....
        /*04c4*/ 	.word	0x000034d0
        /*04c8*/ 	.word	0x000000ff
        /*04cc*/ 	.word	0x00000008
        /*04d0*/ 	.short	0x010a
        /*04d2*/ 	.byte	0x05
	.zero		1


	//   ....[60]....
        /*04d4*/ 	.word	0x000034f0
        /*04d8*/ 	.word	0x000000ff
        /*04dc*/ 	.word	0x00000008
        /*04e0*/ 	.short	0x010a
        /*04e2*/ 	.byte	0x05
	.zero		1


	//   ....[61]....
        /*04e4*/ 	.word	0x00003680
        /*04e8*/ 	.word	0x000000ff
        /*04ec*/ 	.word	0x00000008
        /*04f0*/ 	.short	0x010a
        /*04f2*/ 	.byte	0x05
	.zero		1


	//   ....[62]....
        /*04f4*/ 	.word	0x000036a0
        /*04f8*/ 	.word	0x000000ff
        /*04fc*/ 	.word	0x00000008
        /*0500*/ 	.short	0x010a
        /*0502*/ 	.byte	0x05
	.zero		1


	//   ....[63]....
        /*0504*/ 	.word	0x00003760
        /*0508*/ 	.word	0x000000ff
        /*050c*/ 	.word	0x00000000
        /*0510*/ 	.short	0x0101
        /*0512*/ 	.byte	0x04
	.zero		1


	//   ....[64]....
        /*0514*/ 	.word	0x00003b20
        /*0518*/ 	.word	0x00000000
        /*051c*/ 	.word	0x00000090
        /*0520*/ 	.short	0x010a
        /*0522*/ 	.byte	0xff
	.zero		1


	//   ....[65]....
        /*0524*/ 	.word	0x00003be0
        /*0528*/ 	.word	0x00000000
        /*052c*/ 	.word	0x00000000
        /*0530*/ 	.short	0x0101
        /*0532*/ 	.byte	0xff
	.zero		1


	//   ....[66]....
        /*0534*/ 	.word	0x00003ca0
        /*0538*/ 	.word	0x000000ff
        /*053c*/ 	.word	0x00000000
        /*0540*/ 	.short	0x010a
        /*0542*/ 	.byte	0x04
	.zero		1


	//   ....[67]....
        /*0544*/ 	.word	0x00003cb0
        /*0548*/ 	.word	0x000000ff
        /*054c*/ 	.word	0x000000d0
        /*0550*/ 	.short	0x010a
        /*0552*/ 	.byte	0x2e
	.zero		1


	//   ....[68]....
        /*0554*/ 	.word	0x00003d60
        /*0558*/ 	.word	0x000000ff
        /*055c*/ 	.word	0x00000000
        /*0560*/ 	.short	0x010a
        /*0562*/ 	.byte	0x07
	.zero		1


	//   ....[69]....
        /*0564*/ 	.word	0x00003e90
        /*0568*/ 	.word	0x000000ff
        /*056c*/ 	.word	0x00000000
        /*0570*/ 	.short	0x010a
        /*0572*/ 	.byte	0x04
	.zero		1


	//   ....[70]....
        /*0574*/ 	.word	0x000042d0
        /*0578*/ 	.word	0x000000ff
        /*057c*/ 	.word	0x00000000
        /*0580*/ 	.short	0x010a
        /*0582*/ 	.byte	0x04
	.zero		1


	//   ....[71]....
        /*0584*/ 	.word	0x00004360
        /*0588*/ 	.word	0x000000ff
        /*058c*/ 	.word	0x00000000
        /*0590*/ 	.short	0x010a
        /*0592*/ 	.byte	0x05
	.zero		1


	//   ....[72]....
        /*0594*/ 	.word	0x000043f0
        /*0598*/ 	.word	0x000000ff
        /*059c*/ 	.word	0x00000000
        /*05a0*/ 	.short	0x010a
        /*05a2*/ 	.byte	0x05
	.zero		1


	//   ....[73]....
        /*05a4*/ 	.word	0x00004490
        /*05a8*/ 	.word	0x00000000
        /*05ac*/ 	.word	0x00000000
        /*05b0*/ 	.short	0x010a
        /*05b2*/ 	.byte	0xff
	.zero		1


	//   ....[74]....
        /*05b4*/ 	.word	0x000044d0
        /*05b8*/ 	.word	0x00000000
        /*05bc*/ 	.word	0x00000000
        /*05c0*/ 	.short	0x010a
        /*05c2*/ 	.byte	0xff
	.zero		1


	//   ....[75]....
        /*05c4*/ 	.word	0x00004540
        /*05c8*/ 	.word	0x000000ff
        /*05cc*/ 	.word	0x00000000
        /*05d0*/ 	.short	0x0101
        /*05d2*/ 	.byte	0x04
	.zero		1


	//   ....[76]....
        /*05d4*/ 	.word	0x00004580
        /*05d8*/ 	.word	0x000000ff
        /*05dc*/ 	.word	0x00000110
        /*05e0*/ 	.short	0x010a
        /*05e2*/ 	.byte	0x29
	.zero		1


	//   ....[77]....
        /*05e4*/ 	.word	0x000045d0
        /*05e8*/ 	.word	0x000000ff
        /*05ec*/ 	.word	0x00000000
        /*05f0*/ 	.short	0x0101
        /*05f2*/ 	.byte	0x04
	.zero		1


	//   ....[78]....
        /*05f4*/ 	.word	0x00004a70
        /*05f8*/ 	.word	0x0000000c
        /*05fc*/ 	.word	0x00000090
        /*0600*/ 	.short	0x010a
        /*0602*/ 	.byte	0xff
	.zero		1


	//   ....[79]....
        /*0604*/ 	.word	0x00004be0
        /*0608*/ 	.word	0x00000000
        /*060c*/ 	.word	0x00000000
        /*0610*/ 	.short	0x0101
        /*0612*/ 	.byte	0xff
	.zero		1


	//   ....[80]....
        /*0614*/ 	.word	0x00005070
        /*0618*/ 	.word	0x000000ff
        /*061c*/ 	.word	0x00000088
        /*0620*/ 	.short	0x010a
        /*0622*/ 	.byte	0x15
	.zero		1


	//   ....[81]....
        /*0624*/ 	.word	0x000051f0
        /*0628*/ 	.word	0x000000ff
        /*062c*/ 	.word	0x00000060
        /*0630*/ 	.short	0x010a
        /*0632*/ 	.byte	0x15
	.zero		1


	//   ....[82]....
        /*0634*/ 	.word	0x00005370
        /*0638*/ 	.word	0x000000ff
        /*063c*/ 	.word	0x00000040
        /*0640*/ 	.short	0x010b
        /*0642*/ 	.byte	0x15
	.zero		1


	//   ....[83]....
        /*0644*/ 	.word	0x00005380
        /*0648*/ 	.word	0x000000ff
        /*064c*/ 	.word	0x00000000
        /*0650*/ 	.short	0x0101
        /*0652*/ 	.byte	0x06
	.zero		1


	//   ....[84]....
        /*0654*/ 	.word	0x00005390
        /*0658*/ 	.word	0x000000ff
        /*065c*/ 	.word	0x00000068
        /*0660*/ 	.short	0x010a
        /*0662*/ 	.byte	0x15
	.zero		1


	//   ....[85]....
        /*0664*/ 	.word	0x000054f0
        /*0668*/ 	.word	0x000000ff
        /*066c*/ 	.word	0x00000048
        /*0670*/ 	.short	0x010b
        /*0672*/ 	.byte	0x15
	.zero		1


	//   ....[86]....
        /*0674*/ 	.word	0x00005500
        /*0678*/ 	.word	0x000000ff
        /*067c*/ 	.word	0x00000000
        /*0680*/ 	.short	0x0101
        /*0682*/ 	.byte	0x06
	.zero		1


	//   ....[87]....
        /*0684*/ 	.word	0x00005510
        /*0688*/ 	.word	0x000000ff
        /*068c*/ 	.word	0x00000070
        /*0690*/ 	.short	0x010a
        /*0692*/ 	.byte	0x15
	.zero		1


	//   ....[88]....
        /*0694*/ 	.word	0x00005660
        /*0698*/ 	.word	0x000000ff
        /*069c*/ 	.word	0x00000050
        /*06a0*/ 	.short	0x010b
        /*06a2*/ 	.byte	0x15
	.zero		1


	//   ....[89]....
        /*06a4*/ 	.word	0x00005670
        /*06a8*/ 	.word	0x000000ff
        /*06ac*/ 	.word	0x00000000
        /*06b0*/ 	.short	0x0101
        /*06b2*/ 	.byte	0x06
	.zero		1


	//   ....[90]....
        /*06b4*/ 	.word	0x00005680
        /*06b8*/ 	.word	0x000000ff
        /*06bc*/ 	.word	0x00000078
        /*06c0*/ 	.short	0x010a
        /*06c2*/ 	.byte	0x15
	.zero		1


	//   ....[91]....
        /*06c4*/ 	.word	0x00005870
        /*06c8*/ 	.word	0x000000ff
        /*06cc*/ 	.word	0x00000058
        /*06d0*/ 	.short	0x010b
        /*06d2*/ 	.byte	0x15
	.zero		1


	//   ....[92]....
        /*06d4*/ 	.word	0x00005880
        /*06d8*/ 	.word	0x000000ff
        /*06dc*/ 	.word	0x00000000
        /*06e0*/ 	.short	0x0101
        /*06e2*/ 	.byte	0x25
	.zero		1


	//   ....[93]....
        /*06e4*/ 	.word	0x000058b0
        /*06e8*/ 	.word	0x000000ff
        /*06ec*/ 	.word	0x00000060
        /*06f0*/ 	.short	0x010a
        /*06f2*/ 	.byte	0x15
	.zero		1


	//   ....[94]....
        /*06f4*/ 	.word	0x000058d0
        /*06f8*/ 	.word	0x000000ff
        /*06fc*/ 	.word	0x00000068
        /*0700*/ 	.short	0x010a
        /*0702*/ 	.byte	0x15
	.zero		1


	//   ....[95]....
        /*0704*/ 	.word	0x000058f0
        /*0708*/ 	.word	0x000000ff
        /*070c*/ 	.word	0x00000070
        /*0710*/ 	.short	0x010a
        /*0712*/ 	.byte	0x15
	.zero		1


	//   ....[96]....
        /*0714*/ 	.word	0x00005930
        /*0718*/ 	.word	0x00000000
        /*071c*/ 	.word	0x00000078
        /*0720*/ 	.short	0x010a
        /*0722*/ 	.byte	0xff
	.zero		1


	//   ....[97]....
        /*0724*/ 	.word	0x00005c40
        /*0728*/ 	.word	0x00000003
        /*072c*/ 	.word	0x00000090
        /*0730*/ 	.short	0x010a
        /*0732*/ 	.byte	0xff
	.zero		1


	//   ....[98]....
        /*0734*/ 	.word	0x00005dc0
        /*0738*/ 	.word	0x00000000
        /*073c*/ 	.word	0x00000000
        /*0740*/ 	.short	0x0101
        /*0742*/ 	.byte	0xff
	.zero		1


	//   ....[99]....
        /*0744*/ 	.word	0x00006930
        /*0748*/ 	.word	0x000000ff
        /*074c*/ 	.word	0x00000040
        /*0750*/ 	.short	0x010a
        /*0752*/ 	.byte	0x2c
	.zero		1


	//   ....[100]....
        /*0754*/ 	.word	0x00006970
        /*0758*/ 	.word	0x0000004b
        /*075c*/ 	.word	0x000000b0
        /*0760*/ 	.short	0x010a
        /*0762*/ 	.byte	0xff
	.zero		1


	//   ....[101]....
        /*0764*/ 	.word	0x00006a60
        /*0768*/ 	.word	0x000000ff
        /*076c*/ 	.word	0x00000040
        /*0770*/ 	.short	0x010a
        /*0772*/ 	.byte	0x2c
	.zero		1


	//   ....[102]....
        /*0774*/ 	.word	0x00006b50
        /*0778*/ 	.word	0x0000004b
        /*077c*/ 	.word	0x000000b0
        /*0780*/ 	.short	0x010a
        /*0782*/ 	.byte	0xff
	.zero		1


	//   ....[103]....
        /*0784*/ 	.word	0x00007320
        /*0788*/ 	.word	0x00000000
        /*078c*/ 	.word	0x00000000
        /*0790*/ 	.short	0x0101
        /*0792*/ 	.byte	0xff
	.zero		1


	//   ....[104]....
        /*0794*/ 	.word	0x00007330
        /*0798*/ 	.word	0x00000003
        /*079c*/ 	.word	0x00000040
        /*07a0*/ 	.short	0x010a
        /*07a2*/ 	.byte	0xff
	.zero		1


	//   ....[105]....
        /*07a4*/ 	.word	0x00007410
        /*07a8*/ 	.word	0x00000003
        /*07ac*/ 	.word	0x00000040
        /*07b0*/ 	.short	0x010a
        /*07b2*/ 	.byte	0xff
	.zero		1


	//   ....[106]....
        /*07b4*/ 	.word	0x00007c80
        /*07b8*/ 	.word	0x0000004d
        /*07bc*/ 	.word	0x00000000
        /*07c0*/ 	.short	0x0101
        /*07c2*/ 	.byte	0xff
	.zero		1


	//   ....[107]....
        /*07c4*/ 	.word	0x00007ca0
        /*07c8*/ 	.word	0x00000000
        /*07cc*/ 	.word	0x00000040
        /*07d0*/ 	.short	0x010a
        /*07d2*/ 	.byte	0xff
	.zero		1


	//   ....[108]....
        /*07d4*/ 	.word	0x00007d70
        /*07d8*/ 	.word	0x00000000
        /*07dc*/ 	.word	0x00000040
        /*07e0*/ 	.short	0x010a
        /*07e2*/ 	.byte	0xff
	.zero		1


	//   ....[109]....
        /*07e4*/ 	.word	0x000085e0
        /*07e8*/ 	.word	0x0000004d
        /*07ec*/ 	.word	0x00000000
        /*07f0*/ 	.short	0x0101
        /*07f2*/ 	.byte	0xff
	.zero		1


	//   ....[110]....
        /*07f4*/ 	.word	0x00008600
        /*07f8*/ 	.word	0x00000000
        /*07fc*/ 	.word	0x00000040
        /*0800*/ 	.short	0x010a
        /*0802*/ 	.byte	0xff
	.zero		1


	//   ....[111]....
        /*0804*/ 	.word	0x000086d0
        /*0808*/ 	.word	0x00000000
        /*080c*/ 	.word	0x00000040
        /*0810*/ 	.short	0x010a
        /*0812*/ 	.byte	0xff
	.zero		1


	//   ....[112]....
        /*0814*/ 	.word	0x000089e0
        /*0818*/ 	.word	0x0000004b
        /*081c*/ 	.word	0x00000000
        /*0820*/ 	.short	0x0101
        /*0822*/ 	.byte	0xff
	.zero		1


	//   ....[113]....
        /*0824*/ 	.word	0x00008f90
        /*0828*/ 	.word	0x00000002
        /*082c*/ 	.word	0x00000000
        /*0830*/ 	.short	0x0101
        /*0832*/ 	.byte	0xff
	.zero		1


	//   ....[114]....
        /*0834*/ 	.word	0x00009220
        /*0838*/ 	.word	0x000000ff
        /*083c*/ 	.word	0x00000000
        /*0840*/ 	.short	0x0101
        /*0842*/ 	.byte	0x04
	.zero		1


	//   ....[115]....
        /*0844*/ 	.word	0x00009240
        /*0848*/ 	.word	0x00000003
        /*084c*/ 	.word	0x00000100
        /*0850*/ 	.short	0x010a
        /*0852*/ 	.byte	0xff
	.zero		1


	//   ....[116]....
        /*0854*/ 	.word	0x000092a0
        /*0858*/ 	.word	0x00000000
        /*085c*/ 	.word	0x00000020
        /*0860*/ 	.short	0x010a
        /*0862*/ 	.byte	0xff
	.zero		1


	//   ....[117]....
        /*0864*/ 	.word	0x00009300
        /*0868*/ 	.word	0x00000000
        /*086c*/ 	.word	0x00000020
        /*0870*/ 	.short	0x010a
        /*0872*/ 	.byte	0xff
	.zero		1


	//   ....[118]....
        /*0874*/ 	.word	0x00009350
        /*0878*/ 	.word	0x00000003
        /*087c*/ 	.word	0x00000090
        /*0880*/ 	.short	0x010a
        /*0882*/ 	.byte	0xff
	.zero		1


	//   ....[119]....
        /*0884*/ 	.word	0x000093b0
        /*0888*/ 	.word	0x00000000
        /*088c*/ 	.word	0x00000000
        /*0890*/ 	.short	0x010a
        /*0892*/ 	.byte	0xff
	.zero		1


	//   ....[120]....
        /*0894*/ 	.word	0x00009410
        /*0898*/ 	.word	0x00000000
        /*089c*/ 	.word	0x00000000
        /*08a0*/ 	.short	0x010a
        /*08a2*/ 	.byte	0xff
	.zero		1


	//   ....[121]....
        /*08a4*/ 	.word	0x00009470
        /*08a8*/ 	.word	0x00000000
        /*08ac*/ 	.word	0x00000000
        /*08b0*/ 	.short	0x010a
        /*08b2*/ 	.byte	0xff
	.zero		1


	//   ....[122]....
        /*08b4*/ 	.word	0x000094c0
        /*08b8*/ 	.word	0x00000002
        /*08bc*/ 	.word	0x000000f0
        /*08c0*/ 	.short	0x010a
        /*08c2*/ 	.byte	0xff
	.zero		1


	//   ....[123]....
        /*08c4*/ 	.word	0x00009520
        /*08c8*/ 	.word	0x00000002
        /*08cc*/ 	.word	0x000000a0
        /*08d0*/ 	.short	0x010a
        /*08d2*/ 	.byte	0xff
	.zero		1


	//   ....[124]....
        /*08d4*/ 	.word	0x00009570
        /*08d8*/ 	.word	0x00000002
        /*08dc*/ 	.word	0x00000090
        /*08e0*/ 	.short	0x010a
        /*08e2*/ 	.byte	0xff
	.zero		1


	//   ....[125]....
        /*08e4*/ 	.word	0x000095d0
        /*08e8*/ 	.word	0x00000000
        /*08ec*/ 	.word	0x000000a0
        /*08f0*/ 	.short	0x010a
        /*08f2*/ 	.byte	0xff
	.zero		1


	//   ....[126]....
        /*08f4*/ 	.word	0x00009630
        /*08f8*/ 	.word	0x00000000
        /*08fc*/ 	.word	0x00000008
        /*0900*/ 	.short	0x010a
        /*0902*/ 	.byte	0xff
	.zero		1


	//   ....[127]....
        /*0904*/ 	.word	0x00009720
        /*0908*/ 	.word	0x00000000
        /*090c*/ 	.word	0x00000008
        /*0910*/ 	.short	0x010a
        /*0912*/ 	.byte	0xff
	.zero		1


	//   ....[128]....
        /*0914*/ 	.word	0x00009770
        /*0918*/ 	.word	0x00000000
        /*091c*/ 	.word	0x00000090
        /*0920*/ 	.short	0x010a
        /*0922*/ 	.byte	0xff
	.zero		1


	//   ....[129]....
        /*0924*/ 	.word	0x000097d0
        /*0928*/ 	.word	0x00000000
        /*092c*/ 	.word	0x000000d0
        /*0930*/ 	.short	0x010a
        /*0932*/ 	.byte	0xff
	.zero		1


	//   ....[130]....
        /*0934*/ 	.word	0x00009830
        /*0938*/ 	.word	0x00000000
        /*093c*/ 	.word	0x00000000
        /*0940*/ 	.short	0x010a
        /*0942*/ 	.byte	0xff
	.zero		1


	//   ....[131]....
        /*0944*/ 	.word	0x00009890
        /*0948*/ 	.word	0x00000000
        /*094c*/ 	.word	0x00000000
        /*0950*/ 	.short	0x010a
        /*0952*/ 	.byte	0xff
	.zero		1


	//   ....[132]....
        /*0954*/ 	.word	0x000098f0
        /*0958*/ 	.word	0x00000000
        /*095c*/ 	.word	0x00000000
        /*0960*/ 	.short	0x010a
        /*0962*/ 	.byte	0xff
	.zero		1


	//   ....[133]....
        /*0964*/ 	.word	0x00009950
        /*0968*/ 	.word	0x00000000
        /*096c*/ 	.word	0x00000000
        /*0970*/ 	.short	0x010a
        /*0972*/ 	.byte	0xff
	.zero		1


	//   ....[134]....
        /*0974*/ 	.word	0x000099b0
        /*0978*/ 	.word	0x00000000
        /*097c*/ 	.word	0x00000110
        /*0980*/ 	.short	0x010a
        /*0982*/ 	.byte	0xff
	.zero		1


	//   ....[135]....
        /*0984*/ 	.word	0x00009a00
        /*0988*/ 	.word	0x0000000c
        /*098c*/ 	.word	0x00000090
        /*0990*/ 	.short	0x010a
        /*0992*/ 	.byte	0xff
	.zero		1


	//   ....[136]....
        /*0994*/ 	.word	0x00009a60
        /*0998*/ 	.word	0x00000000
        /*099c*/ 	.word	0x00000088
        /*09a0*/ 	.short	0x010a
        /*09a2*/ 	.byte	0xff
	.zero		1


	//   ....[137]....
        /*09a4*/ 	.word	0x00009ac0
        /*09a8*/ 	.word	0x00000000
        /*09ac*/ 	.word	0x00000060
        /*09b0*/ 	.short	0x010a
        /*09b2*/ 	.byte	0xff
	.zero		1


	//   ....[138]....
        /*09b4*/ 	.word	0x00009b20
        /*09b8*/ 	.word	0x00000000
        /*09bc*/ 	.word	0x00000068
        /*09c0*/ 	.short	0x010a
        /*09c2*/ 	.byte	0xff
	.zero		1


	//   ....[139]....
        /*09c4*/ 	.word	0x00009b80
        /*09c8*/ 	.word	0x00000000
        /*09cc*/ 	.word	0x00000070
        /*09d0*/ 	.short	0x010a
        /*09d2*/ 	.byte	0xff
	.zero		1


	//   ....[140]....
        /*09d4*/ 	.word	0x00009be0
        /*09d8*/ 	.word	0x00000000
        /*09dc*/ 	.word	0x00000078
        /*09e0*/ 	.short	0x010a
        /*09e2*/ 	.byte	0xff
	.zero		1


	//   ....[141]....
        /*09e4*/ 	.word	0x00009c40
        /*09e8*/ 	.word	0x00000000
        /*09ec*/ 	.word	0x00000060
        /*09f0*/ 	.short	0x010a
        /*09f2*/ 	.byte	0xff
	.zero		1


	//   ....[142]....
        /*09f4*/ 	.word	0x00009ca0
        /*09f8*/ 	.word	0x00000000
        /*09fc*/ 	.word	0x00000068
        /*0a00*/ 	.short	0x010a
        /*0a02*/ 	.byte	0xff
	.zero		1


	//   ....[143]....
        /*0a04*/ 	.word	0x00009d00
        /*0a08*/ 	.word	0x00000000
        /*0a0c*/ 	.word	0x00000070
        /*0a10*/ 	.short	0x010a
        /*0a12*/ 	.byte	0xff
	.zero		1


	//   ....[144]....
        /*0a14*/ 	.word	0x00009d50
        /*0a18*/ 	.word	0x00000003
        /*0a1c*/ 	.word	0x00000090
        /*0a20*/ 	.short	0x010a
        /*0a22*/ 	.byte	0xff
	.zero		1


	//   ....[145]....
        /*0a24*/ 	.word	0x00009db0
        /*0a28*/ 	.word	0x00000002
        /*0a2c*/ 	.word	0x00000040
        /*0a30*/ 	.short	0x010a
        /*0a32*/ 	.byte	0xff
	.zero		1


	//   ....[146]....
        /*0a34*/ 	.word	0x00009e00
        /*0a38*/ 	.word	0x0000004b
        /*0a3c*/ 	.word	0x000000b0
        /*0a40*/ 	.short	0x010a
        /*0a42*/ 	.byte	0xff
	.zero		1


	//   ....[147]....
        /*0a44*/ 	.word	0x00009e50
        /*0a48*/ 	.word	0x00000003
        /*0a4c*/ 	.word	0x00000040
        /*0a50*/ 	.short	0x010a
        /*0a52*/ 	.byte	0xff
	.zero		1


	//   ....[148]....
        /*0a54*/ 	.word	0x00009ea0
        /*0a58*/ 	.word	0x00000000
        /*0a5c*/ 	.word	0x00000040
        /*0a60*/ 	.short	0x010a
        /*0a62*/ 	.byte	0xff
	.zero		1


	//   ....[149]....
        /*0a64*/ 	.word	0x00009ef0
        /*0a68*/ 	.word	0x00000000
        /*0a6c*/ 	.word	0x00000040
        /*0a70*/ 	.short	0x010a
        /*0a72*/ 	.byte	0xff
	.zero		1


	//----- nvinfo : EIATTR_NUM_MBARRIERS
	.align		4
.L_47:
        /*0a74*/ 	.byte	0x03, 0x38
        /*0a76*/ 	.short	0x0023


	//----- nvinfo : EIATTR_EXIT_INSTR_OFFSETS
	.align		4
        /*0a78*/ 	.byte	0x04, 0x1c
        /*0a7a*/ 	.short	(.L_49 - .L_48)


	//   ....[0]....
.L_48:
        /*0a7c*/ 	.word	0x00002d70


	//   ....[1]....
        /*0a80*/ 	.word	0x00003260


	//   ....[2]....
        /*0a84*/ 	.word	0x000032c0


	//   ....[3]....
        /*0a88*/ 	.word	0x00004800


	//   ....[4]....
        /*0a8c*/ 	.word	0x00005960


	//   ....[5]....
        /*0a90*/ 	.word	0x000059a0


	//   ....[6]....
        /*0a94*/ 	.word	0x00009110


	//   ....[7]....
        /*0a98*/ 	.word	0x00009190


	//   ....[8]....
        /*0a9c*/ 	.word	0x000091c0


	//   ....[9]....
        /*0aa0*/ 	.word	0x00009230


	//----- nvinfo : EIATTR_MAX_THREADS
	.align		4
.L_49:
        /*0aa4*/ 	.byte	0x04, 0x05
        /*0aa6*/ 	.short	(.L_51 - .L_50)
.L_50:
        /*0aa8*/ 	.word	0x00000100
        /*0aac*/ 	.word	0x00000001
        /*0ab0*/ 	.word	0x00000001


	//----- nvinfo : EIATTR_CRS_STACK_SIZE
	.align		4
.L_51:
        /*0ab4*/ 	.byte	0x04, 0x1e
        /*0ab6*/ 	.short	(.L_53 - .L_52)
.L_52:
        /*0ab8*/ 	.word	0x00000000


	//----- nvinfo : EIATTR_CBANK_PARAM_SIZE
	.align		4
.L_53:
        /*0abc*/ 	.byte	0x03, 0x19
        /*0abe*/ 	.short	0x0800


	//----- nvinfo : EIATTR_PARAM_CBANK
	.align		4
        /*0ac0*/ 	.byte	0x04, 0x0a
        /*0ac2*/ 	.short	(.L_55 - .L_54)
	.align		4
.L_54:
        /*0ac4*/ 	.word	index@(.nv.constant0._ZN7cutlass13device_kernelINS_4gemm6kernel13GemmUniversalIN4cute5tupleIJiiiiEEENS1_10collective13CollectiveMmaINS1_35MainloopSm100TmaUmmaWarpSpecializedILi4ELi2ELi4ENS5_IJNS4_1CILi2EEESB_NSA_ILi1EEEEEEEENS5_IJNSA_ILi256EEENSA_ILi64EEESG_EEENS_10tfloat32_tENS5_IJlSC_lEEESI_SJ_NS4_8TiledMMAINS4_8MMA_AtomIJNS4_23SM100_MMA_TF32_2x1SM_SSISI_SI_fLi256ELi64ELNS4_4UMMA5MajorE0ELSO_0ELNSN_7ScaleInE0ELSP_0EEEEEENS4_6LayoutINS5_IJSC_SC_SC_EEENS5_IJNSA_ILi0EEESU_SU_EEEEENS5_IJNS4_10UnderscoreESX_SX_EEEEENS4_28SM100_TMA_2SM_LOAD_MULTICASTENS4_14ComposedLayoutINS4_7SwizzleILi3ELi4ELi3EEENS4_18smem_ptr_flag_bitsILi32EEENSS_INS5_IJNSA_ILi8EEENSA_ILi32EEEEEENS5_IJS17_SC_EEEEEEEvNS4_8identityENS4_18SM100_TMA_2SM_LOADES1B_vS1C_EENS_8epilogue10collective18CollectiveEpilogueINS1F_23Sm100TmaWarpSpecializedILi4ELi2ELi16ELb1ELb0EEEJNS5_IJNSA_ILi128EEESG_SG_EEENS5_IJNSS_IS1K_SC_EENSS_INSA_ILi16EEESC_EEEEESI_SJ_SI_SJ_NS1F_6fusion15FusionCallbacksIS1J_NS1Q_17LinearCombinationISI_fSI_fLNS_15FloatRoundStyleE2EEES1L_S1P_JEEENS4_5SM1004TMEM4LOAD26SM100_TMEM_LOAD_32dp32b16xENS4_13SM90_TMA_LOADENS11_INS12_ILi2ELi4ELi3EEES15_NSS_INS5_IJS16_S1N_EEENS5_IJS1N_SC_EEEEEEENS4_39AutoVectorizingCopyWithAssumedAlignmentILi128EEENS4_14SM90_TMA_STOREES25_S27_S27_EEEvvEEEEvNT_6ParamsE)
        /*0ac8*/ 	.short	0x0380
        /*0aca*/ 	.short	0x0800


	//----- nvinfo : EIATTR_SW_WAR
	.align		4
.L_55:
        /*0acc*/ 	.byte	0x04, 0x36
        /*0ace*/ 	.short	(.L_57 - .L_56)
.L_56:
        /*0ad0*/ 	.word	0x00000008
.L_57:


//--------------------- .nv.callgraph             --------------------------
	.section	.nv.callgraph,"",@"SHT_CUDA_CALLGRAPH"
	.align	4
	.sectionentsize	8
	.align		4
        /*0000*/ 	.word	0x00000000
	.align		4
        /*0004*/ 	.word	0xffffffff
	.align		4
        /*0008*/ 	.word	index@(_ZN7cutlass13device_kernelINS_4gemm6kernel13GemmUniversalIN4cute5tupleIJiiiiEEENS1_10collective13CollectiveMmaINS1_35MainloopSm100TmaUmmaWarpSpecializedILi4ELi2ELi4ENS5_IJNS4_1CILi2EEESB_NSA_ILi1EEEEEEEENS5_IJNSA_ILi256EEENSA_ILi64EEESG_EEENS_10tfloat32_tENS5_IJlSC_lEEESI_SJ_NS4_8TiledMMAINS4_8MMA_AtomIJNS4_23SM100_MMA_TF32_2x1SM_SSISI_SI_fLi256ELi64ELNS4_4UMMA5MajorE0ELSO_0ELNSN_7ScaleInE0ELSP_0EEEEEENS4_6LayoutINS5_IJSC_SC_SC_EEENS5_IJNSA_ILi0EEESU_SU_EEEEENS5_IJNS4_10UnderscoreESX_SX_EEEEENS4_28SM100_TMA_2SM_LOAD_MULTICASTENS4_14ComposedLayoutINS4_7SwizzleILi3ELi4ELi3EEENS4_18smem_ptr_flag_bitsILi32EEENSS_INS5_IJNSA_ILi8EEENSA_ILi32EEEEEENS5_IJS17_SC_EEEEEEEvNS4_8identityENS4_18SM100_TMA_2SM_LOADES1B_vS1C_EENS_8epilogue10collective18CollectiveEpilogueINS1F_23Sm100TmaWarpSpecializedILi4ELi2ELi16ELb1ELb0EEEJNS5_IJNSA_ILi128EEESG_SG_EEENS5_IJNSS_IS1K_SC_EENSS_INSA_ILi16EEESC_EEEEESI_SJ_SI_SJ_NS1F_6fusion15FusionCallbacksIS1J_NS1Q_17LinearCombinationISI_fSI_fLNS_15FloatRoundStyleE2EEES1L_S1P_JEEENS4_5SM1004TMEM4LOAD26SM100_TMEM_LOAD_32dp32b16xENS4_13SM90_TMA_LOADENS11_INS12_ILi2ELi4ELi3EEES15_NSS_INS5_IJS16_S1N_EEENS5_IJS1N_SC_EEEEEEENS4_39AutoVectorizingCopyWithAssumedAlignmentILi128EEENS4_14SM90_TMA_STOREES25_S27_S27_EEEvvEEEEvNT_6ParamsE)
	.align		4
        /*000c*/ 	.word	index@(__assertfail)
	.align		4
        /*0010*/ 	.word	0x00000000
	.align		4
        /*0014*/ 	.word	0xfffffffe
	.align		4
        /*0018*/ 	.word	0x00000000
	.align		4
        /*001c*/ 	.word	0xfffffffd
	.align		4
        /*0020*/ 	.word	0x00000000
	.align		4
        /*0024*/ 	.word	0xfffffffc


//--------------------- .nv.constant4             --------------------------
	.section	.nv.constant4,"a",@progbits
	.align	8
	.align		8
.nv.constant4:
        /*0000*/ 	.dword	__assertfail
	.align		8
        /*0008*/ 	.dword	__unnamed_1
	.align		8
        /*0010*/ 	.dword	__unnamed_2
	.align		8
        /*0018*/ 	.dword	_ZN40_INTERNAL_976d3250_4_k_cu_8933362e_111504cuda3std3__45__cpo5beginE
	.align		8
        /*0020*/ 	.dword	_ZN40_INTERNAL_976d3250_4_k_cu_8933362e_111504cuda3std3__45__cpo3endE
	.align		8
        /*0028*/ 	.dword	_ZN40_INTERNAL_976d3250_4_k_cu_8933362e_111504cuda3std3__45__cpo6cbeginE
	.align		8
        /*0030*/ 	.dword	_ZN40_INTERNAL_976d3250_4_k_cu_8933362e_111504cuda3std3__45__cpo4cendE
	.align		8
        /*0038*/ 	.dword	_ZN40_INTERNAL_976d3250_4_k_cu_8933362e_111504cuda3std3__442_GLOBAL__N__976d3250_4_k_cu_8933362e_111506ignoreE
	.align		8
        /*0040*/ 	.dword	_ZN40_INTERNAL_976d3250_4_k_cu_8933362e_111504cuda3std3__419piecewise_constructE
	.align		8
        /*0048*/ 	.dword	_ZN40_INTERNAL_976d3250_4_k_cu_8933362e_111504cuda3std3__48in_placeE
	.align		8
        /*0050*/ 	.dword	_ZN40_INTERNAL_976d3250_4_k_cu_8933362e_111504cuda3std6ranges3__45__cpo4swapE
	.align		8
        /*0058*/ 	.dword	_ZN40_INTERNAL_976d3250_4_k_cu_8933362e_111504cuda3std6ranges3__45__cpo9iter_moveE
	.align		8
        /*0060*/ 	.dword	_ZN40_INTERNAL_976d3250_4_k_cu_8933362e_111504cute7productE
	.align		8
        /*0068*/ 	.dword	_ZN40_INTERNAL_976d3250_4_k_cu_8933362e_111504cute1_E
	.align		8
        /*0070*/ 	.dword	$str$25
	.align		8
        /*0078*/ 	.dword	$str$26
	.align		8
        /*0080*/ 	.dword	$str$27
	.align		8
        /*0088*/ 	.dword	$str$28


//--------------------- .text._ZN7cutlass13device_kernelINS_4gemm6kernel13GemmUniversalIN4cute5tupleIJiiiiEEENS1_10collective13CollectiveMmaINS1_35MainloopSm100TmaUmmaWarpSpecializedILi4ELi2ELi4ENS5_IJNS4_1CILi2EEESB_NSA_ILi1EEEEEEEENS5_IJNSA_ILi256EEENSA_ILi64EEESG_EEENS_10tfloat32_tENS5_IJlSC_lEEESI_SJ_NS4_8TiledMMAINS4_8MMA_AtomIJNS4_23SM100_MMA_TF32_2x1SM_SSISI_SI_fLi256ELi64ELNS4_4UMMA5MajorE0ELSO_0ELNSN_7ScaleInE0ELSP_0EEEEEENS4_6LayoutINS5_IJSC_SC_SC_EEENS5_IJNSA_ILi0EEESU_SU_EEEEENS5_IJNS4_10UnderscoreESX_SX_EEEEENS4_28SM100_TMA_2SM_LOAD_MULTICASTENS4_14ComposedLayoutINS4_7SwizzleILi3ELi4ELi3EEENS4_18smem_ptr_flag_bitsILi32EEENSS_INS5_IJNSA_ILi8EEENSA_ILi32EEEEEENS5_IJS17_SC_EEEEEEEvNS4_8identityENS4_18SM100_TMA_2SM_LOADES1B_vS1C_EENS_8epilogue10collective18CollectiveEpilogueINS1F_23Sm100TmaWarpSpecializedILi4ELi2ELi16ELb1ELb0EEEJNS5_IJNSA_ILi128EEESG_SG_EEENS5_IJNSS_IS1K_SC_EENSS_INSA_ILi16EEESC_EEEEESI_SJ_SI_SJ_NS1F_6fusion15FusionCallbacksIS1J_NS1Q_17LinearCombinationISI_fSI_fLNS_15FloatRoundStyleE2EEES1L_S1P_JEEENS4_5SM1004TMEM4LOAD26SM100_TMEM_LOAD_32dp32b16xENS4_13SM90_TMA_LOADENS11_INS12_ILi2ELi4ELi3EEES15_NSS_INS5_IJS16_S1N_EEENS5_IJS1N_SC_EEEEEEENS4_39AutoVectorizingCopyWithAssumedAlignmentILi128EEENS4_14SM90_TMA_STOREES25_S27_S27_EEEvvEEEEvNT_6ParamsE --------------------------
	.section	.text._ZN7cutlass13device_kernelINS_4gemm6kernel13GemmUniversalIN4cute5tupleIJiiiiEEENS1_10collective13CollectiveMmaINS1_35MainloopSm100TmaUmmaWarpSpecializedILi4ELi2ELi4ENS5_IJNS4_1CILi2EEESB_NSA_ILi1EEEEEEEENS5_IJNSA_ILi256EEENSA_ILi64EEESG_EEENS_10tfloat32_tENS5_IJlSC_lEEESI_SJ_NS4_8TiledMMAINS4_8MMA_AtomIJNS4_23SM100_MMA_TF32_2x1SM_SSISI_SI_fLi256ELi64ELNS4_4UMMA5MajorE0ELSO_0ELNSN_7ScaleInE0ELSP_0EEEEEENS4_6LayoutINS5_IJSC_SC_SC_EEENS5_IJNSA_ILi0EEESU_SU_EEEEENS5_IJNS4_10UnderscoreESX_SX_EEEEENS4_28SM100_TMA_2SM_LOAD_MULTICASTENS4_14ComposedLayoutINS4_7SwizzleILi3ELi4ELi3EEENS4_18smem_ptr_flag_bitsILi32EEENSS_INS5_IJNSA_ILi8EEENSA_ILi32EEEEEENS5_IJS17_SC_EEEEEEEvNS4_8identityENS4_18SM100_TMA_2SM_LOADES1B_vS1C_EENS_8epilogue10collective18CollectiveEpilogueINS1F_23Sm100TmaWarpSpecializedILi4ELi2ELi16ELb1ELb0EEEJNS5_IJNSA_ILi128EEESG_SG_EEENS5_IJNSS_IS1K_SC_EENSS_INSA_ILi16EEESC_EEEEESI_SJ_SI_SJ_NS1F_6fusion15FusionCallbacksIS1J_NS1Q_17LinearCombinationISI_fSI_fLNS_15FloatRoundStyleE2EEES1L_S1P_JEEENS4_5SM1004TMEM4LOAD26SM100_TMEM_LOAD_32dp32b16xENS4_13SM90_TMA_LOADENS11_INS12_ILi2ELi4ELi3EEES15_NSS_INS5_IJS16_S1N_EEENS5_IJS1N_SC_EEEEEEENS4_39AutoVectorizingCopyWithAssumedAlignmentILi128EEENS4_14SM90_TMA_STOREES25_S27_S27_EEEvvEEEEvNT_6ParamsE,"ax",@progbits
	.align	128
.text._ZN7cutlass13device_kernelINS_4gemm6kernel13GemmUniversalIN4cute5tupleIJiiiiEEENS1_10collective13CollectiveMmaINS1_35MainloopSm100TmaUmmaWarpSpecializedILi4ELi2ELi4ENS5_IJNS4_1CILi2EEESB_NSA_ILi1EEEEEEEENS5_IJNSA_ILi256EEENSA_ILi64EEESG_EEENS_10tfloat32_tENS5_IJlSC_lEEESI_SJ_NS4_8TiledMMAINS4_8MMA_AtomIJNS4_23SM100_MMA_TF32_2x1SM_SSISI_SI_fLi256ELi64ELNS4_4UMMA5MajorE0ELSO_0ELNSN_7ScaleInE0ELSP_0EEEEEENS4_6LayoutINS5_IJSC_SC_SC_EEENS5_IJNSA_ILi0EEESU_SU_EEEEENS5_IJNS4_10UnderscoreESX_SX_EEEEENS4_28SM100_TMA_2SM_LOAD_MULTICASTENS4_14ComposedLayoutINS4_7SwizzleILi3ELi4ELi3EEENS4_18smem_ptr_flag_bitsILi32EEENSS_INS5_IJNSA_ILi8EEENSA_ILi32EEEEEENS5_IJS17_SC_EEEEEEEvNS4_8identityENS4_18SM100_TMA_2SM_LOADES1B_vS1C_EENS_8epilogue10collective18CollectiveEpilogueINS1F_23Sm100TmaWarpSpecializedILi4ELi2ELi16ELb1ELb0EEEJNS5_IJNSA_ILi128EEESG_SG_EEENS5_IJNSS_IS1K_SC_EENSS_INSA_ILi16EEESC_EEEEESI_SJ_SI_SJ_NS1F_6fusion15FusionCallbacksIS1J_NS1Q_17LinearCombinationISI_fSI_fLNS_15FloatRoundStyleE2EEES1L_S1P_JEEENS4_5SM1004TMEM4LOAD26SM100_TMEM_LOAD_32dp32b16xENS4_13SM90_TMA_LOADENS11_INS12_ILi2ELi4ELi3EEES15_NSS_INS5_IJS16_S1N_EEENS5_IJS1N_SC_EEEEEEENS4_39AutoVectorizingCopyWithAssumedAlignmentILi128EEENS4_14SM90_TMA_STOREES25_S27_S27_EEEvvEEEEvNT_6ParamsE:
        .type           _ZN7cutlass13device_kernelINS_4gemm6kernel13GemmUniversalIN4cute5tupleIJiiiiEEENS1_10collective13CollectiveMmaINS1_35MainloopSm100TmaUmmaWarpSpecializedILi4ELi2ELi4ENS5_IJNS4_1CILi2EEESB_NSA_ILi1EEEEEEEENS5_IJNSA_ILi256EEENSA_ILi64EEESG_EEENS_10tfloat32_tENS5_IJlSC_lEEESI_SJ_NS4_8TiledMMAINS4_8MMA_AtomIJNS4_23SM100_MMA_TF32_2x1SM_SSISI_SI_fLi256ELi64ELNS4_4UMMA5MajorE0ELSO_0ELNSN_7ScaleInE0ELSP_0EEEEEENS4_6LayoutINS5_IJSC_SC_SC_EEENS5_IJNSA_ILi0EEESU_SU_EEEEENS5_IJNS4_10UnderscoreESX_SX_EEEEENS4_28SM100_TMA_2SM_LOAD_MULTICASTENS4_14ComposedLayoutINS4_7SwizzleILi3ELi4ELi3EEENS4_18smem_ptr_flag_bitsILi32EEENSS_INS5_IJNSA_ILi8EEENSA_ILi32EEEEEENS5_IJS17_SC_EEEEEEEvNS4_8identityENS4_18SM100_TMA_2SM_LOADES1B_vS1C_EENS_8epilogue10collective18CollectiveEpilogueINS1F_23Sm100TmaWarpSpecializedILi4ELi2ELi16ELb1ELb0EEEJNS5_IJNSA_ILi128EEESG_SG_EEENS5_IJNSS_IS1K_SC_EENSS_INSA_ILi16EEESC_EEEEESI_SJ_SI_SJ_NS1F_6fusion15FusionCallbacksIS1J_NS1Q_17LinearCombinationISI_fSI_fLNS_15FloatRoundStyleE2EEES1L_S1P_JEEENS4_5SM1004TMEM4LOAD26SM100_TMEM_LOAD_32dp32b16xENS4_13SM90_TMA_LOADENS11_INS12_ILi2ELi4ELi3EEES15_NSS_INS5_IJS16_S1N_EEENS5_IJS1N_SC_EEEEEEENS4_39AutoVectorizingCopyWithAssumedAlignmentILi128EEENS4_14SM90_TMA_STOREES25_S27_S27_EEEvvEEEEvNT_6ParamsE,@function
        .size           _ZN7cutlass13device_kernelINS_4gemm6kernel13GemmUniversalIN4cute5tupleIJiiiiEEENS1_10collective13CollectiveMmaINS1_35MainloopSm100TmaUmmaWarpSpecializedILi4ELi2ELi4ENS5_IJNS4_1CILi2EEESB_NSA_ILi1EEEEEEEENS5_IJNSA_ILi256EEENSA_ILi64EEESG_EEENS_10tfloat32_tENS5_IJlSC_lEEESI_SJ_NS4_8TiledMMAINS4_8MMA_AtomIJNS4_23SM100_MMA_TF32_2x1SM_SSISI_SI_fLi256ELi64ELNS4_4UMMA5MajorE0ELSO_0ELNSN_7ScaleInE0ELSP_0EEEEEENS4_6LayoutINS5_IJSC_SC_SC_EEENS5_IJNSA_ILi0EEESU_SU_EEEEENS5_IJNS4_10UnderscoreESX_SX_EEEEENS4_28SM100_TMA_2SM_LOAD_MULTICASTENS4_14ComposedLayoutINS4_7SwizzleILi3ELi4ELi3EEENS4_18smem_ptr_flag_bitsILi32EEENSS_INS5_IJNSA_ILi8EEENSA_ILi32EEEEEENS5_IJS17_SC_EEEEEEEvNS4_8identityENS4_18SM100_TMA_2SM_LOADES1B_vS1C_EENS_8epilogue10collective18CollectiveEpilogueINS1F_23Sm100TmaWarpSpecializedILi4ELi2ELi16ELb1ELb0EEEJNS5_IJNSA_ILi128EEESG_SG_EEENS5_IJNSS_IS1K_SC_EENSS_INSA_ILi16EEESC_EEEEESI_SJ_SI_SJ_NS1F_6fusion15FusionCallbacksIS1J_NS1Q_17LinearCombinationISI_fSI_fLNS_15FloatRoundStyleE2EEES1L_S1P_JEEENS4_5SM1004TMEM4LOAD26SM100_TMEM_LOAD_32dp32b16xENS4_13SM90_TMA_LOADENS11_INS12_ILi2ELi4ELi3EEES15_NSS_INS5_IJS16_S1N_EEENS5_IJS1N_SC_EEEEEEENS4_39AutoVectorizingCopyWithAssumedAlignmentILi128EEENS4_14SM90_TMA_STOREES25_S27_S27_EEEvvEEEEvNT_6ParamsE,(.L_x_201 - _ZN7cutlass13device_kernelINS_4gemm6kernel13GemmUniversalIN4cute5tupleIJiiiiEEENS1_10collective13CollectiveMmaINS1_35MainloopSm100TmaUmmaWarpSpecializedILi4ELi2ELi4ENS5_IJNS4_1CILi2EEESB_NSA_ILi1EEEEEEEENS5_IJNSA_ILi256EEENSA_ILi64EEESG_EEENS_10tfloat32_tENS5_IJlSC_lEEESI_SJ_NS4_8TiledMMAINS4_8MMA_AtomIJNS4_23SM100_MMA_TF32_2x1SM_SSISI_SI_fLi256ELi64ELNS4_4UMMA5MajorE0ELSO_0ELNSN_7ScaleInE0ELSP_0EEEEEENS4_6LayoutINS5_IJSC_SC_SC_EEENS5_IJNSA_ILi0EEESU_SU_EEEEENS5_IJNS4_10UnderscoreESX_SX_EEEEENS4_28SM100_TMA_2SM_LOAD_MULTICASTENS4_14ComposedLayoutINS4_7SwizzleILi3ELi4ELi3EEENS4_18smem_ptr_flag_bitsILi32EEENSS_INS5_IJNSA_ILi8EEENSA_ILi32EEEEEENS5_IJS17_SC_EEEEEEEvNS4_8identityENS4_18SM100_TMA_2SM_LOADES1B_vS1C_EENS_8epilogue10collective18CollectiveEpilogueINS1F_23Sm100TmaWarpSpecializedILi4ELi2ELi16ELb1ELb0EEEJNS5_IJNSA_ILi128EEESG_SG_EEENS5_IJNSS_IS1K_SC_EENSS_INSA_ILi16EEESC_EEEEESI_SJ_SI_SJ_NS1F_6fusion15FusionCallbacksIS1J_NS1Q_17LinearCombinationISI_fSI_fLNS_15FloatRoundStyleE2EEES1L_S1P_JEEENS4_5SM1004TMEM4LOAD26SM100_TMEM_LOAD_32dp32b16xENS4_13SM90_TMA_LOADENS11_INS12_ILi2ELi4ELi3EEES15_NSS_INS5_IJS16_S1N_EEENS5_IJS1N_SC_EEEEEEENS4_39AutoVectorizingCopyWithAssumedAlignmentILi128EEENS4_14SM90_TMA_STOREES25_S27_S27_EEEvvEEEEvNT_6ParamsE)
        .other          _ZN7cutlass13device_kernelINS_4gemm6kernel13GemmUniversalIN4cute5tupleIJiiiiEEENS1_10collective13CollectiveMmaINS1_35MainloopSm100TmaUmmaWarpSpecializedILi4ELi2ELi4ENS5_IJNS4_1CILi2EEESB_NSA_ILi1EEEEEEEENS5_IJNSA_ILi256EEENSA_ILi64EEESG_EEENS_10tfloat32_tENS5_IJlSC_lEEESI_SJ_NS4_8TiledMMAINS4_8MMA_AtomIJNS4_23SM100_MMA_TF32_2x1SM_SSISI_SI_fLi256ELi64ELNS4_4UMMA5MajorE0ELSO_0ELNSN_7ScaleInE0ELSP_0EEEEEENS4_6LayoutINS5_IJSC_SC_SC_EEENS5_IJNSA_ILi0EEESU_SU_EEEEENS5_IJNS4_10UnderscoreESX_SX_EEEEENS4_28SM100_TMA_2SM_LOAD_MULTICASTENS4_14ComposedLayoutINS4_7SwizzleILi3ELi4ELi3EEENS4_18smem_ptr_flag_bitsILi32EEENSS_INS5_IJNSA_ILi8EEENSA_ILi32EEEEEENS5_IJS17_SC_EEEEEEEvNS4_8identityENS4_18SM100_TMA_2SM_LOADES1B_vS1C_EENS_8epilogue10collective18CollectiveEpilogueINS1F_23Sm100TmaWarpSpecializedILi4ELi2ELi16ELb1ELb0EEEJNS5_IJNSA_ILi128EEESG_SG_EEENS5_IJNSS_IS1K_SC_EENSS_INSA_ILi16EEESC_EEEEESI_SJ_SI_SJ_NS1F_6fusion15FusionCallbacksIS1J_NS1Q_17LinearCombinationISI_fSI_fLNS_15FloatRoundStyleE2EEES1L_S1P_JEEENS4_5SM1004TMEM4LOAD26SM100_TMEM_LOAD_32dp32b16xENS4_13SM90_TMA_LOADENS11_INS12_ILi2ELi4ELi3EEES15_NSS_INS5_IJS16_S1N_EEENS5_IJS1N_SC_EEEEEEENS4_39AutoVectorizingCopyWithAssumedAlignmentILi128EEENS4_14SM90_TMA_STOREES25_S27_S27_EEEvvEEEEvNT_6ParamsE,@"STO_CUDA_ENTRY STV_DEFAULT"
_ZN7cutlass13device_kernelINS_4gemm6kernel13GemmUniversalIN4cute5tupleIJiiiiEEENS1_10collective13CollectiveMmaINS1_35MainloopSm100TmaUmmaWarpSpecializedILi4ELi2ELi4ENS5_IJNS4_1CILi2EEESB_NSA_ILi1EEEEEEEENS5_IJNSA_ILi256EEENSA_ILi64EEESG_EEENS_10tfloat32_tENS5_IJlSC_lEEESI_SJ_NS4_8TiledMMAINS4_8MMA_AtomIJNS4_23SM100_MMA_TF32_2x1SM_SSISI_SI_fLi256ELi64ELNS4_4UMMA5MajorE0ELSO_0ELNSN_7ScaleInE0ELSP_0EEEEEENS4_6LayoutINS5_IJSC_SC_SC_EEENS5_IJNSA_ILi0EEESU_SU_EEEEENS5_IJNS4_10UnderscoreESX_SX_EEEEENS4_28SM100_TMA_2SM_LOAD_MULTICASTENS4_14ComposedLayoutINS4_7SwizzleILi3ELi4ELi3EEENS4_18smem_ptr_flag_bitsILi32EEENSS_INS5_IJNSA_ILi8EEENSA_ILi32EEEEEENS5_IJS17_SC_EEEEEEEvNS4_8identityENS4_18SM100_TMA_2SM_LOADES1B_vS1C_EENS_8epilogue10collective18CollectiveEpilogueINS1F_23Sm100TmaWarpSpecializedILi4ELi2ELi16ELb1ELb0EEEJNS5_IJNSA_ILi128EEESG_SG_EEENS5_IJNSS_IS1K_SC_EENSS_INSA_ILi16EEESC_EEEEESI_SJ_SI_SJ_NS1F_6fusion15FusionCallbacksIS1J_NS1Q_17LinearCombinationISI_fSI_fLNS_15FloatRoundStyleE2EEES1L_S1P_JEEENS4_5SM1004TMEM4LOAD26SM100_TMEM_LOAD_32dp32b16xENS4_13SM90_TMA_LOADENS11_INS12_ILi2ELi4ELi3EEES15_NSS_INS5_IJS16_S1N_EEENS5_IJS1N_SC_EEEEEEENS4_39AutoVectorizingCopyWithAssumedAlignmentILi128EEENS4_14SM90_TMA_STOREES25_S27_S27_EEEvvEEEEvNT_6ParamsE:
[----:B------:R-:W1:Y:S01]  /*0000*/  LDC R1, c[0x0][0x37c] ;  /* 0x0000df00ff017b82 */ /* 0x000e620000000800 */
[----:B------:R-:W2:Y:S01]  /*0010*/  S2R R70, SR_TID.X ;  /* 0x0000000000467919 */ /* 0x000ea20000002100 */
[----:B------:R-:W3:Y:S06]  /*0020*/  LDCU.64 UR8, c[0x0][0x890] ;  /* 0x00011200ff0877ac */ /* 0x000eec0008000a00 */
[----:B------:R-:W4:Y:S01]  /*0030*/  S2UR UR47, SR_CgaCtaId ;  /* 0x00000000002f79c3 */ /* 0x000f220000008800 */
[----:B------:R-:W-:Y:S02]  /*0040*/  PRMT R56, RZ, 0x7610, R56 ;  /* 0x00007610ff387816 */ /* 0x000fe40000000038 */
[----:B------:R-:W-:Y:S01]  /*0050*/  ELECT P1, URZ, PT ;  /* 0x0000000000ff782f */ /* 0x000fe20003820000 */
[----:B---3--:R-:W-:-:S04]  /*0060*/  UISETP.NE.U32.AND UP0, UPT, UR8, URZ, UPT ;  /* 0x000000ff0800728c */ /* 0x008fc8000bf05070 */
[----:B------:R-:W-:Y:S02]  /*0070*/  UISETP.NE.AND.EX UP0, UPT, UR9, URZ, UPT, UP0 ;  /* 0x000000ff0900728c */ /* 0x000fe4000bf05300 */
[----:B----4-:R-:W-:Y:S02]  /*0080*/  ULOP3.LUT UR68, UR47, 0x1, URZ, 0xc0, !UPT ;  /* 0x000000012f447892 */ /* 0x010fe4000f8ec0ff */
[----:B------:R-:W-:Y:S01]  /*0090*/  ULOP3.LUT UR69, UR47, 0x1, URZ, 0x3c, !UPT ;  /* 0x000000012f457892 */ /* 0x000fe2000f8e3cff */
[----:B--2---:R-:W-:-:S05]  /*00a0*/  SHF.R.U32.HI R57, RZ, 0x5, R70 ;  /* 0x00000005ff397819 */ /* 0x004fca0000011646 */
[----:B------:R-:W2:Y:S02]  /*00b0*/  SHFL.IDX PT, R0, R57, RZ, 0x1f ;  /* 0x00001fff39007589 */ /* 0x000ea400000e0000 */
[----:B--2---:R-:W-:Y:S01]  /*00c0*/  R2UR UR18, R0 ;  /* 0x00000000001272ca */ /* 0x004fe200000e0000 */
[----:B-1----:R-:W-:-:S14]  /*00d0*/  BRA.U UP0, `(.L_x_0) ;  /* 0x0000000100307547 */ /* 0x002fdc000b800000 */
[----:B------:R-:W1:Y:S02]  /*00e0*/  LDCU.64 UR4, c[0x0][0x888] ;  /* 0x00011100ff0477ac */ /* 0x000e640008000a00 */
[----:B-1----:R-:W-:-:S04]  /*00f0*/  UISETP.NE.U32.AND UP0, UPT, UR4, URZ, UPT ;  /* 0x000000ff0400728c */ /* 0x002fc8000bf05070 */
[----:B------:R-:W-:-:S09]  /*0100*/  UISETP.NE.AND.EX UP0, UPT, UR5, URZ, UPT, UP0 ;  /* 0x000000ff0500728c */ /* 0x000fd2000bf05300 */
[----:B------:R-:W-:Y:S05]  /*0110*/  BRA.U !UP0, `(.L_x_1) ;  /* 0x0000000108147547 */ /* 0x000fea000b800000 */
[----:B------:R-:W1:Y:S01]  /*0120*/  LDC.64 R2, c[0x0][0x888] ;  /* 0x00022200ff027b82 */ /* 0x000e620000000a00 */
[----:B------:R-:W1:Y:S02]  /*0130*/  LDCU.64 UR4, c[0x0][0x358] ;  /* 0x00006b00ff0477ac */ /* 0x000e640008000a00 */
[----:B-1----:R1:W5:Y:S01]  /*0140*/  LDG.E R27, desc[UR4][R2.64] ;  /* 0x00000004021b7981 */ /* 0x002362000c1e1900 */
[----:B------:R-:W-:Y:S01]  /*0150*/  HFMA2 R56, -RZ, RZ, 0, 5.9604644775390625e-08 ;  /* 0x00000001ff387431 */ /* 0x000fe200000001ff */
[----:B------:R-:W-:Y:S05]  /*0160*/  BRA `(.L_x_0) ;  /* 0x00000000000c7947 */ /* 0x000fea0003800000 */
.L_x_1:
[----:B------:R-:W1:Y:S01]  /*0170*/  LDCU UR4, c[0x0][0x880] ;  /* 0x00011000ff0477ac */ /* 0x000e620008000800 */
[----:B------:R-:W-:Y:S01]  /*0180*/  HFMA2 R56, -RZ, RZ, 0, 5.9604644775390625e-08 ;  /* 0x00000001ff387431 */ /* 0x000fe200000001ff */
[----:B-1----:R-:W-:-:S07]  /*0190*/  MOV R27, UR4 ;  /* 0x00000004001b7c02 */ /* 0x002fce0008000f00 */
.L_x_0:
[----:B------:R-:W2:Y:S02]  /*01a0*/  LDCU.64 UR4, c[0x0][0x8b0] ;  /* 0x00011600ff0477ac */ /* 0x000ea40008000a00 */
[----:B--2---:R-:W-:-:S04]  /*01b0*/  UISETP.NE.U32.AND UP0, UPT, UR4, URZ, UPT ;  /* 0x000000ff0400728c */ /* 0x004fc8000bf05070 */
[----:B------:R-:W-:-:S09]  /*01c0*/  UISETP.NE.AND.EX UP0, UPT, UR5, URZ, UPT, UP0 ;  /* 0x000000ff0500728c */ /* 0x000fd2000bf05300 */
[----:B------:R-:W-:Y:S05]  /*01d0*/  BRA.U UP0, `(.L_x_2) ;  /* 0x0000000100287547 */ /* 0x000fea000b800000 */
[----:B------:R-:W2:Y:S02]  /*01e0*/  LDCU.64 UR4, c[0x0][0x8a8] ;  /* 0x00011500ff0477ac */ /* 0x000ea40008000a00 */
[----:B--2---:R-:W-:-:S04]  /*01f0*/  UISETP.NE.U32.AND UP0, UPT, UR4, URZ, UPT ;  /* 0x000000ff0400728c */ /* 0x004fc8000bf05070 */
[----:B------:R-:W-:-:S09]  /*0200*/  UISETP.NE.AND.EX UP0, UPT, UR5, URZ, UPT, UP0 ;  /* 0x000000ff0500728c */ /* 0x000fd2000bf05300 */
[----:B------:R-:W-:Y:S05]  /*0210*/  BRA.U !UP0, `(.L_x_3) ;  /* 0x0000000108107547 */ /* 0x000fea000b800000 */
[----:B------:R-:W2:Y:S01]  /*0220*/  LDC.64 R24, c[0x0][0x8a8] ;  /* 0x00022a00ff187b82 */ /* 0x000ea20000000a00 */
[----:B------:R-:W2:Y:S02]  /*0230*/  LDCU.64 UR4, c[0x0][0x358] ;  /* 0x00006b00ff0477ac */ /* 0x000ea40008000a00 */
[----:B--2---:R2:W5:Y:S01]  /*0240*/  LDG.E R24, desc[UR4][R24.64] ;  /* 0x0000000418187981 */ /* 0x004562000c1e1900 */
[----:B------:R-:W-:Y:S05]  /*0250*/  BRA `(.L_x_2) ;  /* 0x0000000000087947 */ /* 0x000fea0003800000 */
.L_x_3:
[----:B------:R-:W2:Y:S02]  /*0260*/  LDCU UR4, c[0x0][0x8a0] ;  /* 0x00011400ff0477ac */ /* 0x000ea40008000800 */
[----:B--2---:R-:W-:Y:S02]  /*0270*/  MOV R24, UR4 ;  /* 0x0000000400187c02 */ /* 0x004fe40008000f00 */
.L_x_2:
[----:B------:R-:W-:Y:S01]  /*0280*/  IMAD.U32 R0, RZ, RZ, UR18 ;  /* 0x00000012ff007e24 */ /* 0x000fe2000f8e00ff */
[----:B------:R-:W-:Y:S04]  /*0290*/  BSSY.RECONVERGENT B0, `(.L_x_4) ;  /* 0x000000c000007945 */ /* 0x000fe80003800200 */
[C---:B------:R-:W-:Y:S02]  /*02a0*/  ISETP.NE.OR P2, PT, R0.reuse, 0x1, !P1 ;  /* 0x000000010000780c */ /* 0x040fe40004f45670 */
[----:B------:R-:W-:-:S11]  /*02b0*/  ISETP.NE.OR P0, PT, R0, 0x3, !P1 ;  /* 0x000000030000780c */ /* 0x000fd60004f05670 */
[----:B------:R-:W-:Y:S05]  /*02c0*/  @P2 BRA `(.L_x_5) ;  /* 0x0000000000202947 */ /* 0x000fea0003800000 */
[----:B------:R-:W3:Y:S02]  /*02d0*/  LDCU.64 UR4, c[0x0][0x348] ;  /* 0x00006900ff0477ac */ /* 0x000ee40008000a00 */
[----:B---3--:R-:W-:Y:S02]  /*02e0*/  UIADD3 UR6, UP1, UPT, UR4, 0x80, URZ ;  /* 0x0000008004067890 */ /* 0x008fe4000ff3e0ff */
[----:B------:R-:W-:Y:S02]  /*02f0*/  UIADD3 UR4, UP0, UPT, UR4, 0x180, URZ ;  /* 0x0000018004047890 */ /* 0x000fe4000ff1e0ff */
[----:B------:R-:W-:Y:S02]  /*0300*/  UIADD3.X UR7, UPT, UPT, URZ, UR5, URZ, UP1, !UPT ;  /* 0x00000005ff077290 */ /* 0x000fe40008ffe4ff */
[----:B------:R-:W-:-:S07]  /*0310*/  UIADD3.X UR5, UPT, UPT, URZ, UR5, URZ, UP0, !UPT ;  /* 0x00000005ff057290 */ /* 0x000fce00087fe4ff */
[----:B------:R3:W-:Y:S02]  /*0320*/  UTMACCTL.PF [UR6] ;  /* 0x00000000060079b9 */ /* 0x0007e40008040000 */
[----:B------:R3:W-:Y:S02]  /*0330*/  UTMACCTL.PF [UR4] ;  /* 0x00000000040079b9 */ /* 0x0007e40008040000 */
[----:B---3--:R-:W-:Y:S01]  /*0340*/  NOP ;  /* 0x0000000000007918 */ /* 0x008fe20000000000 */
.L_x_5:
[----:B------:R-:W-:Y:S05]  /*0350*/  BSYNC.RECONVERGENT B0 ;  /* 0x0000000000007941 */ /* 0x000fea0003800200 */
.L_x_4:
[----:B------:R-:W-:Y:S04]  /*0360*/  BSSY.RECONVERGENT B0, `(.L_x_6) ;  /* 0x000000a000007945 */ /* 0x000fe80003800200 */
        /* <DEDUP_REMOVED lines=9> */
.L_x_7:
[----:B------:R-:W-:Y:S05]  /*0400*/  BSYNC.RECONVERGENT B0 ;  /* 0x0000000000007941 */ /* 0x000fea0003800200 */
.L_x_6:
[----:B------:R-:W3:Y:S01]  /*0410*/  LDCU.64 UR4, c[0x0][0x888] ;  /* 0x00011100ff0477ac */ /* 0x000ee20008000a00 */
[----:B------:R-:W-:Y:S02]  /*0420*/  UISETP.EQ.U32.AND UP1, UPT, UR8, URZ, UPT ;  /* 0x000000ff0800728c */ /* 0x000fe4000bf22070 */
[----:B------:R-:W-:Y:S02]  /*0430*/  UPLOP3.LUT UP3, UPT, UPT, UPT, UPT, 0x80, 0x8 ;  /* 0x000000000008789c */ /* 0x000fe40003f6f070 */
[----:B---3--:R-:W-:-:S04]  /*0440*/  UISETP.NE.U32.AND UP0, UPT, UR4, URZ, UPT ;  /* 0x000000ff0400728c */ /* 0x008fc8000bf05070 */
[----:B------:R-:W-:-:S04]  /*0450*/  UISETP.NE.AND.EX UP0, UPT, UR5, URZ, UPT, UP0 ;  /* 0x000000ff0500728c */ /* 0x000fc8000bf05300 */
[----:B------:R-:W-:-:S04]  /*0460*/  UISETP.EQ.OR.EX UP2, UPT, UR9, URZ, !UP0, UP1 ;  /* 0x000000ff0900728c */ /* 0x000fc8000c742710 */
[----:B------:R-:W-:-:S06]  /*0470*/  UP2UR UR4, UPR, URZ, 0x4 ;  /* 0x00000004ff047883 */ /* 0x000fcc0008000000 */
[----:B------:R-:W-:Y:S01]  /*0480*/  MOV R59, UR4 ;  /* 0x00000004003b7c02 */ /* 0x000fe20008000f00 */
[----:B------:R-:W-:Y:S06]  /*0490*/  BRA.U !UP2, `(.L_x_8) ;  /* 0x000000010a207547 */ /* 0x000fec000b800000 */
[----:B------:R-:W-:Y:S01]  /*04a0*/  UISETP.NE.U32.AND UP1, UPT, UR8, URZ, UPT ;  /* 0x000000ff0800728c */ /* 0x000fe2000bf25070 */
[----:B-----5:R-:W-:Y:S01]  /*04b0*/  FSETP.NEU.AND P0, PT, R27, RZ, PT ;  /* 0x000000ff1b00720b */ /* 0x020fe20003f0d000 */
[----:B------:R-:W-:Y:S02]  /*04c0*/  USEL UR4, URZ, 0xffffffff, UP0 ;  /* 0xffffffffff047887 */ /* 0x000fe40008000000 */
[----:B------:R-:W-:-:S10]  /*04d0*/  UISETP.NE.AND.EX UP1, UPT, UR9, URZ, UPT, UP1 ;  /* 0x000000ff0900728c */ /* 0x000fd4000bf25310 */
[----:B------:R-:W-:Y:S01]  /*04e0*/  VOTEU.ANY UP0, P0 ;  /* 0x0000000000ff7886 */ /* 0x000fe20000000100 */
[----:B------:R-:W-:-:S04]  /*04f0*/  @!UP1 USEL UR4, URZ, 0xffffffff, UP0 ;  /* 0xffffffffff049887 */ /* 0x000fc80008000000 */
[----:B------:R-:W-:-:S04]  /*0500*/  ULOP3.LUT UR4, UR4, 0x1, URZ, 0xc0, !UPT ;  /* 0x0000000104047892 */ /* 0x000fc8000f8ec0ff */
[----:B------:R-:W-:-:S11]  /*0510*/  UISETP.NE.U32.AND UP3, UPT, UR4, 0x1, UPT ;  /* 0x000000010400788c */ /* 0x000fd6000bf65070 */
.L_x_8:
[----:B------:R-:W3:Y:S01]  /*0520*/  SHFL.IDX PT, R0, R57, RZ, 0x1f ;  /* 0x00001fff39007589 */ /* 0x000ee200000e0000 */
[----:B------:R-:W-:-:S04]  /*0530*/  UISETP.NE.AND UP0, UPT, UR18, 0x2, UPT ;  /* 0x000000021200788c */ /* 0x000fc8000bf05270 */
[----:B------:R-:W-:Y:S02]  /*0540*/  UISETP.EQ.AND UP1, UPT, UR68, URZ, !UP0 ;  /* 0x000000ff4400728c */ /* 0x000fe4000c722270 */
[----:B------:R-:W-:-:S04]  /*0550*/  USEL UR40, URZ, 0x1, UP0 ;  /* 0x00000001ff287887 */ /* 0x000fc80008000000 */
[----:B------:R-:W-:Y:S02]  /*0560*/  PLOP3.LUT P4, PT, P1, PT, UP1, 0x80, 0x8 ;  /* 0x000000000008781c */ /* 0x000fe40000f8f018 */
[----:B---3--:R-:W-:-:S13]  /*0570*/  ISETP.NE.AND P0, PT, R0, RZ, PT ;  /* 0x000000ff0000720c */ /* 0x008fda0003f05270 */
[----:B------:R-:W-:Y:S05]  /*0580*/  @P0 BRA `(.L_x_9) ;  /* 0x0000000000540947 */ /* 0x000fea0003800000 */
[----:B------:R-:W-:Y:S01]  /*0590*/  UMOV UR4, 0x400 ;  /* 0x0000040000047882 */ /* 0x000fe20000000000 */
[----:B------:R-:W-:Y:S01]  /*05a0*/  UMOV UR8, 0x1 ;  /* 0x0000000100087882 */ /* 0x000fe20000000000 */
[----:B------:R-:W-:Y:S01]  /*05b0*/  UMOV UR6, 0x2 ;  /* 0x0000000200067882 */ /* 0x000fe20000000000 */
[----:B------:R-:W-:Y:S02]  /*05c0*/  ULEA UR4, UR47, UR4, 0x18 ;  /* 0x000000042f047291 */ /* 0x000fe4000f8ec0ff */
[----:B------:R-:W-:-:S04]  /*05d0*/  UIADD3 UR8, UPT, UPT, -UR8, 0x100000, URZ ;  /* 0x0010000008087890 */ /* 0x000fc8000fffe1ff */
[----:B------:R-:W-:Y:S02]  /*05e0*/  USHF.L.U32 UR9, UR8, 0xb, URZ ;  /* 0x0000000b08097899 */ /* 0x000fe400080006ff */
[----:B------:R-:W-:Y:S02]  /*05f0*/  USHF.L.U32 UR8, UR8, 0x1, URZ ;  /* 0x0000000108087899 */ /* 0x000fe400080006ff */
[----:B------:R-:W-:-:S04]  /*0600*/  UIADD3 UR6, UPT, UPT, -UR6, 0x100000, URZ ;  /* 0x0010000006067890 */ /* 0x000fc8000fffe1ff */
[----:B------:R-:W-:Y:S02]  /*0610*/  USHF.L.U32 UR7, UR6, 0xb, URZ ;  /* 0x0000000b06077899 */ /* 0x000fe400080006ff */
[----:B------:R-:W-:Y:S01]  /*0620*/  USHF.L.U32 UR6, UR6, 0x1, URZ ;  /* 0x0000000106067899 */ /* 0x000fe200080006ff */
[----:B------:R-:W-:Y:S01]  /*0630*/  ELECT P0, URZ, PT ;  /* 0x0000000000ff782f */ /* 0x000fe20003800000 */
[----:B------:R-:W3:Y:S02]  /*0640*/  FENCE.VIEW.ASYNC.S ;  /* 0x00000000000073c6 */ /* 0x000ee40000000000 */
[----:B---3--:R3:W4:Y:S08]  /*0650*/  SYNCS.EXCH.64 URZ, [UR4], UR8 ;  /* 0x0000000804ff75b2 */ /* 0x0087300008000100 */
[----:B------:R3:W1:Y:S01]  /*0660*/  SYNCS.EXCH.64 URZ, [UR4+0x20], UR6 ;  /* 0x0000200604ff75b2 */ /* 0x0006620008000100 */
[----:B------:R3:W1:Y:S01]  /*0670*/  SYNCS.EXCH.64 URZ, [UR4+0x8], UR8 ;  /* 0x0000080804ff75b2 */ /* 0x0006620008000100 */
[----:B------:R3:W1:Y:S01]  /*0680*/  SYNCS.EXCH.64 URZ, [UR4+0x28], UR6 ;  /* 0x0000280604ff75b2 */ /* 0x0006620008000100 */
[----:B------:R3:W1:Y:S01]  /*0690*/  SYNCS.EXCH.64 URZ, [UR4+0x10], UR8 ;  /* 0x0000100804ff75b2 */ /* 0x0006620008000100 */
[----:B------:R3:W1:Y:S01]  /*06a0*/  SYNCS.EXCH.64 URZ, [UR4+0x30], UR6 ;  /* 0x0000300604ff75b2 */ /* 0x0006620008000100 */
[----:B------:R3:W1:Y:S01]  /*06b0*/  SYNCS.EXCH.64 URZ, [UR4+0x18], UR8 ;  /* 0x0000180804ff75b2 */ /* 0x0006620008000100 */
[----:B------:R3:W1:Y:S01]  /*06c0*/  SYNCS.EXCH.64 URZ, [UR4+0x38], UR6 ;  /* 0x0000380604ff75b2 */ /* 0x0006620008000100 */
[----:B------:R-:W-:Y:S01]  /*06d0*/  NOP ;  /* 0x0000000000007918 */ /* 0x000fe20000000000 */
.L_x_9:
[----:B------:R-:W2:Y:S01]  /*06e0*/  SHFL.IDX PT, R0, R57, RZ, 0x1f ;  /* 0x00001fff39007589 */ /* 0x000ea200000e0000 */
[----:B------:R-:W-:Y:S01]  /*06f0*/  NOP ;  /* 0x0000000000007918 */ /* 0x000fe20000000000 */
[----:B--2---:R-:W-:-:S13]  /*0700*/  ISETP.NE.AND P0, PT, R0, 0x1, PT ;  /* 0x000000010000780c */ /* 0x004fda0003f05270 */
[----:B------:R-:W-:Y:S05]  /*0710*/  @P0 BRA `(.L_x_10) ;  /* 0x0000000000540947 */ /* 0x000fea0003800000 */
[----:B---3--:R-:W-:Y:S01]  /*0720*/  UMOV UR4, 0x400 ;  /* 0x0000040000047882 */ /* 0x008fe20000000000 */
        /* <DEDUP_REMOVED lines=10> */
[----:B------:R-:W2:Y:S02]  /*07d0*/  FENCE.VIEW.ASYNC.S ;  /* 0x00000000000073c6 */ /* 0x000ea40000000000 */
[----:B--2---:R2:W3:Y:S08]  /*07e0*/  SYNCS.EXCH.64 URZ, [UR4+0x40], UR8 ;  /* 0x0000400804ff75b2 */ /* 0x0044f00008000100 */
        /* <DEDUP_REMOVED lines=8> */
.L_x_10:
[----:B------:R-:W4:Y:S01]  /*0870*/  SHFL.IDX PT, R0, R57, RZ, 0x1f ;  /* 0x00001fff39007589 */ /* 0x000f2200000e0000 */
[----:B------:R-:W-:Y:S01]  /*0880*/  NOP ;  /* 0x0000000000007918 */ /* 0x000fe20000000000 */
[----:B----4-:R-:W-:-:S13]  /*0890*/  ISETP.NE.AND P0, PT, R0, 0x3, PT ;  /* 0x000000030000780c */ /* 0x010fda0003f05270 */
[----:B------:R-:W-:Y:S05]  /*08a0*/  @P0 BRA `(.L_x_11) ;  /* 0x00000000002c0947 */ /* 0x000fea0003800000 */
[----:B--23--:R-:W-:Y:S01]  /*08b0*/  UMOV UR6, 0x400 ;  /* 0x0000040000067882 */ /* 0x00cfe20000000000 */
[----:B------:R-:W-:Y:S01]  /*08c0*/  UMOV UR4, 0x20 ;  /* 0x0000002000047882 */ /* 0x000fe20000000000 */
[----:B------:R-:W-:Y:S02]  /*08d0*/  ULEA UR6, UR47, UR6, 0x18 ;  /* 0x000000062f067291 */ /* 0x000fe4000f8ec0ff */
[----:B------:R-:W-:-:S04]  /*08e0*/  UIADD3 UR4, UPT, UPT, -UR4, 0x100000, URZ ;  /* 0x0010000004047890 */ /* 0x000fc8000fffe1ff */
[----:B------:R-:W-:Y:S02]  /*08f0*/  USHF.L.U32 UR5, UR4, 0xb, URZ ;  /* 0x0000000b04057899 */ /* 0x000fe400080006ff */
[----:B------:R-:W-:Y:S01]  /*0900*/  USHF.L.U32 UR4, UR4, 0x1, URZ ;  /* 0x0000000104047899 */ /* 0x000fe200080006ff */
[----:B------:R-:W-:Y:S01]  /*0910*/  ELECT P0, URZ, PT ;  /* 0x0000000000ff782f */ /* 0x000fe20003800000 */
[----:B------:R-:W2:Y:S10]  /*0920*/  FENCE.VIEW.ASYNC.S ;  /* 0x00000000000073c6 */ /* 0x000eb40000000000 */
[----:B--2---:R4:W2:Y:S01]  /*0930*/  SYNCS.EXCH.64 URZ, [UR6+0x80], UR4 ;  /* 0x0000800406ff75b2 */ /* 0x0048a20008000100 */
[----:B------:R4:W3:Y:S02]  /*0940*/  SYNCS.EXCH.64 URZ, [UR6+0x88], UR4 ;  /* 0x0000880406ff75b2 */ /* 0x0008e40008000100 */
[----:B----4-:R-:W-:Y:S01]  /*0950*/  NOP ;  /* 0x0000000000007918 */ /* 0x010fe20000000000 */
.L_x_11:
[----:B------:R-:W4:Y:S01]  /*0960*/  SHFL.IDX PT, R0, R57, RZ, 0x1f ;  /* 0x00001fff39007589 */ /* 0x000f2200000e0000 */
[----:B------:R-:W-:Y:S01]  /*0970*/  NOP ;  /* 0x0000000000007918 */ /* 0x000fe20000000000 */
[----:B----4-:R-:W-:-:S13]  /*0980*/  ISETP.NE.AND P0, PT, R0, 0x4, PT ;  /* 0x000000040000780c */ /* 0x010fda0003f05270 */
[----:B------:R-:W-:Y:S05]  /*0990*/  @P0 BRA `(.L_x_12) ;  /* 0x0000000000480947 */ /* 0x000fea0003800000 */
[----:B--23--:R-:W-:Y:S01]  /*09a0*/  UMOV UR4, 0x3a0 ;  /* 0x000003a000047882 */ /* 0x00cfe20000000000 */
[----:B------:R-:W-:Y:S01]  /*09b0*/  UMOV UR6, 0x400 ;  /* 0x0000040000067882 */ /* 0x000fe20000000000 */
[----:B------:R-:W-:Y:S01]  /*09c0*/  USEL UR4, UR4, 0x320, UP3 ;  /* 0x0000032004047887 */ /* 0x000fe20009800000 */
        /* <DEDUP_REMOVED lines=10> */
[----:B--2---:R4:W2:Y:S08]  /*0a70*/  SYNCS.EXCH.64 URZ, [UR6+0x90], UR8 ;  /* 0x0000900806ff75b2 */ /* 0x0048b00008000100 */
[----:B------:R4:W3:Y:S01]  /*0a80*/  SYNCS.EXCH.64 URZ, [UR6+0xa0], UR4 ;  /* 0x0000a00406ff75b2 */ /* 0x0008e20008000100 */
[----:B------:R4:W1:Y:S01]  /*0a90*/  SYNCS.EXCH.64 URZ, [UR6+0x98], UR8 ;  /* 0x0000980806ff75b2 */ /* 0x0008620008000100 */
[----:B------:R4:W1:Y:S02]  /*0aa0*/  SYNCS.EXCH.64 URZ, [UR6+0xa8], UR4 ;  /* 0x0000a80406ff75b2 */ /* 0x0008640008000100 */
[----:B----4-:R-:W-:Y:S01]  /*0ab0*/  NOP ;  /* 0x0000000000007918 */ /* 0x010fe20000000000 */
.L_x_12:
[----:B------:R-:W4:Y:S01]  /*0ac0*/  SHFL.IDX PT, R0, R57, RZ, 0x1f ;  /* 0x00001fff39007589 */ /* 0x000f2200000e0000 */
[----:B------:R-:W-:Y:S01]  /*0ad0*/  NOP ;  /* 0x0000000000007918 */ /* 0x000fe20000000000 */
[----:B----4-:R-:W-:-:S13]  /*0ae0*/  ISETP.NE.AND P0, PT, R0, 0x5, PT ;  /* 0x000000050000780c */ /* 0x010fda0003f05270 */
[----:B------:R-:W-:Y:S05]  /*0af0*/  @P0 BRA `(.L_x_13) ;  /* 0x0000000000540947 */ /* 0x000fea0003800000 */
[----:B--23--:R-:W-:Y:S01]  /*0b00*/  UMOV UR4, 0x400 ;  /* 0x0000040000047882 */ /* 0x00cfe20000000000 */
        /* <DEDUP_REMOVED lines=14> */
[----:B------:R4:W1:Y:S01]  /*0bf0*/  SYNCS.EXCH.64 URZ, [UR4+0xd8], UR8 ;  /* 0x0000d80804ff75b2 */ /* 0x0008620008000100 */
[----:B------:R4:W1:Y:S01]  /*0c00*/  SYNCS.EXCH.64 URZ, [UR4+0xc0], UR6 ;  /* 0x0000c00604ff75b2 */ /* 0x0008620008000100 */
[----:B------:R4:W1:Y:S01]  /*0c10*/  SYNCS.EXCH.64 URZ, [UR4+0xe0], UR8 ;  /* 0x0000e00804ff75b2 */ /* 0x0008620008000100 */
[----:B------:R4:W1:Y:S01]  /*0c20*/  SYNCS.EXCH.64 URZ, [UR4+0xc8], UR6 ;  /* 0x0000c80604ff75b2 */ /* 0x0008620008000100 */
[----:B------:R4:W1:Y:S02]  /*0c30*/  SYNCS.EXCH.64 URZ, [UR4+0xe8], UR8 ;  /* 0x0000e80804ff75b2 */ /* 0x0008640008000100 */
[----:B----4-:R-:W-:Y:S01]  /*0c40*/  NOP ;  /* 0x0000000000007918 */ /* 0x010fe20000000000 */
.L_x_13:
[----:B------:R-:W4:Y:S01]  /*0c50*/  SHFL.IDX PT, R0, R57, RZ, 0x1f ;  /* 0x00001fff39007589 */ /* 0x000f2200000e0000 */
[----:B------:R-:W-:Y:S01]  /*0c60*/  ISETP.NE.OR P1, PT, RZ, UR18, !P1 ;  /* 0x00000012ff007c0c */ /* 0x000fe2000cf25670 */
        /* <DEDUP_REMOVED lines=12> */
[----:B------:R4:W3:Y:S01]  /*0d30*/  SYNCS.EXCH.64 URZ, [UR4+0x100], UR6 ;  /* 0x0001000604ff75b2 */ /* 0x0008e20008000100 */
[----:B------:R4:W1:Y:S01]  /*0d40*/  SYNCS.EXCH.64 URZ, [UR4+0xf8], UR6 ;  /* 0x0000f80604ff75b2 */ /* 0x0008620008000100 */
[----:B------:R4:W1:Y:S02]  /*0d50*/  SYNCS.EXCH.64 URZ, [UR4+0x108], UR6 ;  /* 0x0001080604ff75b2 */ /* 0x0008640008000100 */
[----:B----4-:R-:W-:Y:S01]  /*0d60*/  NOP ;  /* 0x0000000000007918 */ /* 0x010fe20000000000 */
.L_x_14:
[----:B------:R-:W-:Y:S01]  /*0d70*/  VOTEU.ALL UP0, P1 ;  /* 0x0000000000ff7886 */ /* 0x000fe20000800000 */
[----:B--23--:R-:W-:Y:S01]  /*0d80*/  UMOV UR4, 0x20 ;  /* 0x0000002000047882 */ /* 0x00cfe20000000000 */
[----:B------:R-:W2:Y:S01]  /*0d90*/  LDCU UR7, c[0x0][0x36c] ;  /* 0x00006d80ff0777ac */ /* 0x000ea20008000800 */
[----:B------:R-:W-:Y:S01]  /*0da0*/  NOP ;  /* 0x0000000000007918 */ /* 0x000fe20000000000 */
[----:B------:R-:W-:Y:S01]  /*0db0*/  LOP3.LUT R0, R70, 0x1f, RZ, 0xc0, !PT ;  /* 0x0000001f46007812 */ /* 0x000fe200078ec0ff */
[----:B------:R-:W-:Y:S01]  /*0dc0*/  @!UP0 UMOV UR6, 0x400 ;  /* 0x0000040000068882 */ /* 0x000fe20000000000 */
[----:B------:R-:W-:-:S04]  /*0dd0*/  @!UP0 UIADD3 UR4, UPT, UPT, -UR4, 0x100000, URZ ;  /* 0x0010000004048890 */ /* 0x000fc8000fffe1ff */
[----:B------:R-:W-:Y:S02]  /*0de0*/  @!UP0 USHF.L.U32 UR5, UR4, 0xb, URZ ;  /* 0x0000000b04058899 */ /* 0x000fe400080006ff */
[----:B------:R-:W-:Y:S02]  /*0df0*/  @!UP0 USHF.L.U32 UR4, UR4, 0x1, URZ ;  /* 0x0000000104048899 */ /* 0x000fe400080006ff */
[----:B------:R-:W-:Y:S01]  /*0e00*/  @!UP0 ULEA UR6, UR47, UR6, 0x18 ;  /* 0x000000062f068291 */ /* 0x000fe2000f8ec0ff */
[----:B------:R-:W-:Y:S01]  /*0e10*/  VOTEU.ALL UP0, P1 ;  /* 0x0000000000ff7886 */ /* 0x000fe20000800000 */
[----:B------:R-:W-:Y:S02]  /*0e20*/  UISETP.NE.AND UP4, UPT, UR18, URZ, UPT ;  /* 0x000000ff1200728c */ /* 0x000fe4000bf85270 */
[----:B--2---:R-:W-:Y:S01]  /*0e30*/  UISETP.EQ.U32.AND UP5, UPT, UR7, 0x1, UPT ;  /* 0x000000010700788c */ /* 0x004fe2000bfa2070 */
[----:B------:R-:W2:Y:S07]  /*0e40*/  FENCE.VIEW.ASYNC.S ;  /* 0x00000000000073c6 */ /* 0x000eae0000000000 */
[----:B--2---:R2:W3:Y:S01]  /*0e50*/  @!UP0 SYNCS.EXCH.64 URZ, [UR6+0x110], UR4 ;  /* 0x0001100406ff85b2 */ /* 0x0044e20008000100 */
[----:B------:R-:W-:Y:S05]  /*0e60*/  BRA.U !UP5, `(.L_x_15) ;  /* 0x000000010d087547 */ /* 0x000fea000b800000 */
[----:B-1-3--:R-:W-:Y:S01]  /*0e70*/  UCGABAR_ARV ;  /* 0x00000000000079c7 */ /* 0x00afe20008000000 */
[----:B------:R-:W-:Y:S05]  /*0e80*/  BRA `(.L_x_16) ;  /* 0x0000000000047947 */ /* 0x000fea0003800000 */
.L_x_15:
[----:B-1-3--:R-:W-:Y:S01]  /*0e90*/  NOP ;  /* 0x0000000000007918 */ /* 0x00afe20000000000 */
.L_x_16:
[----:B------:R-:W1:Y:S01]  /*0ea0*/  S2UR UR21, SR_CTAID.X ;  /* 0x00000000001579c3 */ /* 0x000e620000002500 */
[----:B------:R-:W-:-:S05]  /*0eb0*/  CS2R.32 R58, SR_CgaSize ;  /* 0x00000000003a7805 */ /* 0x000fca0000008a00 */
[----:B------:R-:W-:-:S05]  /*0ec0*/  IMAD R58, R58, -0xa0, RZ ;  /* 0xffffff603a3a7824 */ /* 0x000fca00078e02ff */
[----:B--2---:R-:W-:-:S14]  /*0ed0*/  R2UR UR5, R58 ;  /* 0x000000003a0572ca */ /* 0x004fdc00000e0000 */
[----:B------:R-:W2:Y:S01]  /*0ee0*/  LDCU UR5, c[0x0][UR5+0x2b0] ;  /* 0x00005600050577ac */ /* 0x000ea20008000800 */
[----:B------:R-:W-:-:S05]  /*0ef0*/  CS2R.32 R58, SR_CgaSize ;  /* 0x00000000003a7805 */ /* 0x000fca0000008a00 */
[----:B------:R-:W-:-:S05]  /*0f00*/  IMAD R58, R58, -0xa0, RZ ;  /* 0xffffff603a3a7824 */ /* 0x000fca00078e02ff */
[----:B------:R-:W-:-:S14]  /*0f10*/  R2UR UR4, R58 ;  /* 0x000000003a0472ca */ /* 0x000fdc00000e0000 */
[----:B------:R-:W3:Y:S01]  /*0f20*/  LDCU UR4, c[0x0][UR4+0x2b4] ;  /* 0x00005680040477ac */ /* 0x000ee20008000800 */
[----:B------:R-:W4:Y:S01]  /*0f30*/  S2UR UR7, SR_CTAID.Y ;  /* 0x00000000000779c3 */ /* 0x000f220000002600 */
[----:B------:R-:W-:-:S05]  /*0f40*/  CS2R.32 R58, SR_CgaSize ;  /* 0x00000000003a7805 */ /* 0x000fca0000008a00 */
[----:B------:R-:W-:-:S05]  /*0f50*/  IMAD R58, R58, -0xa0, RZ ;  /* 0xffffff603a3a7824 */ /* 0x000fca00078e02ff */
[----:B------:R-:W-:-:S14]  /*0f60*/  R2UR UR8, R58 ;  /* 0x000000003a0872ca */ /* 0x000fdc00000e0000 */
[----:B------:R-:W3:Y:S01]  /*0f70*/  LDCU UR8, c[0x0][UR8+0x2a0] ;  /* 0x00005400080877ac */ /* 0x000ee20008000800 */
[----:B------:R-:W-:Y:S01]  /*0f80*/  UISETP.GT.U32.AND UP0, UPT, UR68, 0xffff, UPT ;  /* 0x0000ffff4400788c */ /* 0x000fe2000bf04070 */
[----:B------:R-:W3:Y:S01]  /*0f90*/  LDCU UR19, c[0x0][0xb24] ;  /* 0x00016480ff1377ac */ /* 0x000ee20008000800 */
[----:B------:R-:W1:Y:S01]  /*0fa0*/  S2UR UR36, SR_CTAID.Z ;  /* 0x00000000002479c3 */ /* 0x000e620000002700 */
[----:B------:R-:W-:-:S05]  /*0fb0*/  CS2R.32 R58, SR_CgaSize ;  /* 0x00000000003a7805 */ /* 0x000fca0000008a00 */
[----:B------:R-:W-:-:S05]  /*0fc0*/  IMAD R58, R58, -0xa0, RZ ;  /* 0xffffff603a3a7824 */ /* 0x000fca00078e02ff */
[----:B------:R-:W-:-:S14]  /*0fd0*/  R2UR UR63, R58 ;  /* 0x000000003a3f72ca */ /* 0x000fdc00000e0000 */
[----:B------:R-:W3:Y:S01]  /*0fe0*/  LDCU UR63, c[0x0][UR63+0x2a4] ;  /* 0x000054803f3f77ac */ /* 0x000ee20008000800 */
[----:B------:R-:W-:Y:S01]  /*0ff0*/  USHF.L.U32 UR37, UR47, 0xa, URZ ;  /* 0x0000000a2f257899 */ /* 0x000fe200080006ff */
[----:B-1----:R-:W-:Y:S01]  /*1000*/  I2FP.F32.U32 R3, UR21 ;  /* 0x0000001500037c45 */ /* 0x002fe20008201000 */
[----:B------:R-:W-:Y:S01]  /*1010*/  UMOV UR28, 0x5 ;  /* 0x00000005001c7882 */ /* 0x000fe20000000000 */
[----:B------:R-:W1:Y:S03]  /*1020*/  LDCU UR42, c[0x0][0xb24] ;  /* 0x00016480ff2a77ac */ /* 0x000e660008000800 */
[----:B--2---:R-:W-:Y:S01]  /*1030*/  FMUL R3, R3, UR5 ;  /* 0x0000000503037c20 */ /* 0x004fe20008400000 */
[----:B------:R-:W-:Y:S01]  /*1040*/  USEL UR5, UR68, 0xffff, !UP0 ;  /* 0x0000ffff44057887 */ /* 0x000fe2000c000000 */
[----:B----4-:R-:W-:Y:S01]  /*1050*/  I2FP.F32.U32 R2, UR7 ;  /* 0x0000000700027c45 */ /* 0x010fe20008201000 */
[----:B------:R-:W2:Y:S03]  /*1060*/  LDCU UR23, c[0x0][0xb30] ;  /* 0x00016600ff1777ac */ /* 0x000ea60008000800 */
[----:B------:R-:W4:Y:S01]  /*1070*/  F2I.U32.TRUNC.NTZ R3, R3 ;  /* 0x0000000300037305 */ /* 0x000f22000020f000 */
[----:B---3--:R-:W-:Y:S01]  /*1080*/  FMUL R2, R2, UR4 ;  /* 0x0000000402027c20 */ /* 0x008fe20008400000 */
[----:B------:R-:W-:-:S02]  /*1090*/  ULOP3.LUT UR31, UR5, 0xffff, URZ, 0xc0, !UPT ;  /* 0x0000ffff051f7892 */ /* 0x000fc4000f8ec0ff */
[----:B------:R-:W-:Y:S01]  /*10a0*/  UISETP.GE.AND UP2, UPT, UR19, 0x1, UPT ;  /* 0x000000011300788c */ /* 0x000fe2000bf46270 */
[----:B------:R-:W-:-:S03]  /*10b0*/  UMOV UR20, UR7 ;  /* 0x0000000700147c82 */ /* 0x000fc60008000000 */
[----:B------:R-:W3:Y:S01]  /*10c0*/  F2I.U32.TRUNC.NTZ R2, R2 ;  /* 0x0000000200027305 */ /* 0x000ee2000020f000 */
[----:B------:R-:W-:Y:S01]  /*10d0*/  UMOV UR16, UR21 ;  /* 0x0000001500107c82 */ /* 0x000fe20008000000 */
[----:B----4-:R-:W-:Y:S02]  /*10e0*/  R2UR UR4, R3 ;  /* 0x00000000030472ca */ /* 0x010fe400000e0000 */
[----:B------:R-:W-:Y:S02]  /*10f0*/  PRMT R3, RZ, 0x7610, R3 ;  /* 0x00007610ff037816 */ /* 0x000fe40000000003 */
[----:B---3--:R-:W-:Y:S02]  /*1100*/  R2UR UR6, R2 ;  /* 0x00000000020672ca */ /* 0x008fe400000e0000 */
[----:B------:R-:W-:-:S07]  /*1110*/  PRMT R2, RZ, 0x7610, R2 ;  /* 0x00007610ff027816 */ /* 0x000fce0000000002 */
[----:B------:R-:W-:-:S04]  /*1120*/  UIADD3 UR5, UPT, UPT, -UR4, URZ, URZ ;  /* 0x000000ff04057290 */ /* 0x000fc8000fffe1ff */
[----:B------:R-:W-:Y:S02]  /*1130*/  UIMAD UR5, UR8, UR5, UR21 ;  /* 0x00000005080572a4 */ /* 0x000fe4000f8e0215 */
[----:B------:R-:W-:-:S04]  /*1140*/  UIADD3 UR4, UPT, UPT, -UR6, URZ, URZ ;  /* 0x000000ff06047290 */ /* 0x000fc8000fffe1ff */
[----:B------:R-:W-:Y:S01]  /*1150*/  IMAD.U32 R58, RZ, RZ, UR5 ;  /* 0x00000005ff3a7e24 */ /* 0x000fe2000f8e00ff */
[----:B------:R-:W-:Y:S01]  /*1160*/  UIMAD UR63, UR63, UR4, UR7 ;  /* 0x000000043f3f72a4 */ /* 0x000fe2000f8e0207 */
[----:B-12---:R-:W-:Y:S11]  /*1170*/  BRA.U UP4, `(.L_x_17) ;  /* 0x0000000104407547 */ /* 0x006ff6000b800000 */
[----:B------:R-:W-:-:S13]  /*1180*/  R2UR UR4, R58 ;  /* 0x000000003a0472ca */ /* 0x000fda00000e0000 */
[----:B------:R-:W-:Y:S02]  /*1190*/  UISETP.GT.U32.AND UP0, UPT, UR4, 0x1, UPT ;  /* 0x000000010400788c */ /* 0x000fe4000bf04070 */
[----:B------:R-:W-:Y:S02]  /*11a0*/  ULOP3.LUT UR4, UR4, 0xfffffffe, URZ, 0xc0, !UPT ;  /* 0xfffffffe04047892 */ /* 0x000fe4000f8ec0ff */
[----:B------:R-:W-:Y:S02]  /*11b0*/  UISETP.NE.AND UP1, UPT, UR63, URZ, UP0 ;  /* 0x000000ff3f00728c */ /* 0x000fe40008725270 */
[----:B------:R-:W-:Y:S02]  /*11c0*/  UISETP.NE.AND UP0, UPT, UR63, 0x1, UP0 ;  /* 0x000000013f00788c */ /* 0x000fe40008705270 */
[----:B------:R-:W-:Y:S02]  /*11d0*/  USEL UR7, URZ, 0x1, UP1 ;  /* 0x00000001ff077887 */ /* 0x000fe40008800000 */
[----:B------:R-:W-:-:S02]  /*11e0*/  USEL UR6, URZ, 0x4, UP0 ;  /* 0x00000004ff067887 */ /* 0x000fc40008000000 */
[----:B------:R-:W-:Y:S02]  /*11f0*/  USEL UR5, URZ, 0x2, UP1 ;  /* 0x00000002ff057887 */ /* 0x000fe40008800000 */
[----:B------:R-:W-:Y:S02]  /*1200*/  ULEA UR4, UR63, UR4, 0x1 ;  /* 0x000000043f047291 */ /* 0x000fe4000f8e08ff */
[----:B------:R-:W-:Y:S02]  /*1210*/  USEL UR8, URZ, 0x8, UP0 ;  /* 0x00000008ff087887 */ /* 0x000fe40008000000 */
[----:B------:R-:W-:-:S03]  /*1220*/  UIADD3 UR5, UPT, UPT, UR5, UR6, UR7 ;  /* 0x0000000605057290 */ /* 0x000fc6000fffe007 */
[----:B------:R-:W-:Y:S01]  /*1230*/  UMOV UR6, 0x3 ;  /* 0x0000000300067882 */ /* 0x000fe20000000000 */
[----:B------:R-:W-:Y:S02]  /*1240*/  UIADD3 UR5, UPT, UPT, UR5, UR8, URZ ;  /* 0x0000000805057290 */ /* 0x000fe4000fffe0ff */
[----:B------:R-:W-:-:S04]  /*1250*/  USHF.L.U32 UR4, UR6, UR4, URZ ;  /* 0x0000000406047299 */ /* 0x000fc800080006ff */
[----:B------:R-:W-:Y:S02]  /*1260*/  MOV R3, UR5 ;  /* 0x0000000500037c02 */ /* 0x000fe40008000f00 */
[----:B------:R-:W-:Y:S02]  /*1270*/  IMAD.U32 R2, RZ, RZ, UR4 ;  /* 0x00000004ff027e24 */ /* 0x000fe4000f8e00ff */
.L_x_17:
[----:B------:R-:W-:Y:S05]  /*1280*/  BRA.U !UP2, `(.L_x_18) ;  /* 0x000000010ad47547 */ /* 0x000fea000b800000 */
[----:B------:R-:W1:Y:S01]  /*1290*/  LDCU.128 UR24, c[0x0][0xb10] ;  /* 0x00016200ff1877ac */ /* 0x000e620008000c00 */
[----:B------:R-:W2:Y:S01]  /*12a0*/  LDCU UR6, c[0x0][0x370] ;  /* 0x00006e00ff0677ac */ /* 0x000ea20008000800 */
[----:B------:R-:W3:Y:S01]  /*12b0*/  LDCU UR5, c[0x0][0x374] ;  /* 0x00006e80ff0577ac */ /* 0x000ee20008000800 */
[----:B------:R-:W4:Y:S01]  /*12c0*/  LDCU UR22, c[0x0][0xb0c] ;  /* 0x00016180ff1677ac */ /* 0x000f220008000800 */
[----:B------:R-:W4:Y:S01]  /*12d0*/  LDCU UR4, c[0x0][0xb20] ;  /* 0x00016400ff0477ac */ /* 0x000f220008000800 */
[----:B------:R-:W4:Y:S01]  /*12e0*/  LDCU.64 UR8, c[0x0][0xb28] ;  /* 0x00016500ff0877ac */ /* 0x000f220008000a00 */
[----:B-1----:R-:W-:Y:S02]  /*12f0*/  UISETP.NE.AND UP0, UPT, UR26, 0x1, UPT ;  /* 0x000000011a00788c */ /* 0x002fe4000bf05270 */
[----:B---3--:R-:W-:Y:S02]  /*1300*/  UIMAD.WIDE.U32 UR10, UR5, UR27, URZ ;  /* 0x0000001b050a72a5 */ /* 0x008fe4000f8e00ff */
[----:B--2---:R-:W-:-:S02]  /*1310*/  UIMAD.WIDE.U32 UR12, UR6, UR24, URZ ;  /* 0x00000018060c72a5 */ /* 0x004fc4000f8e00ff */
[----:B----4-:R-:W-:Y:S02]  /*1320*/  UISETP.NE.AND UP1, UPT, UR22, 0x1, UPT ;  /* 0x000000011600788c */ /* 0x010fe4000bf25270 */
[----:B------:R-:W-:Y:S01]  /*1330*/  UISETP.NE.AND UP2, UPT, UR19, 0x1, UPT ;  /* 0x000000011300788c */ /* 0x000fe2000bf45270 */
[----:B------:R-:W-:Y:S02]  /*1340*/  UMOV UR10, UR11 ;  /* 0x0000000b000a7c82 */ /* 0x000fe40008000000 */
[----:B------:R-:W-:Y:S01]  /*1350*/  UMOV UR12, UR13 ;  /* 0x0000000d000c7c82 */ /* 0x000fe20008000000 */
[----:B------:R-:W-:Y:S02]  /*1360*/  @UP0 USHF.R.U32.HI UR5, URZ, UR4, UR10 ;  /* 0x00000004ff050299 */ /* 0x000fe4000801160a */
[----:B------:R-:W-:Y:S02]  /*1370*/  UIMAD.WIDE.U32 UR16, UR20, UR27, URZ ;  /* 0x0000001b141072a5 */ /* 0x000fe4000f8e00ff */
[----:B------:R-:W-:-:S02]  /*1380*/  UIMAD.WIDE.U32 UR10, UR5, UR8, URZ ;  /* 0x00000008050a72a5 */ /* 0x000fc4000f8e00ff */
[----:B------:R-:W-:Y:S02]  /*1390*/  @UP1 USHF.R.U32.HI UR6, URZ, UR25, UR12 ;  /* 0x00000019ff061299 */ /* 0x000fe4000801160c */
[----:B------:R-:W-:Y:S02]  /*13a0*/  UIMAD.WIDE.U32 UR14, UR21, UR24, URZ ;  /* 0x00000018150e72a5 */ /* 0x000fe4000f8e00ff */
[----:B------:R-:W-:Y:S01]  /*13b0*/  UIMAD.WIDE.U32 UR12, UR6, UR8, URZ ;  /* 0x00000008060c72a5 */ /* 0x000fe2000f8e00ff */
[----:B------:R-:W-:Y:S01]  /*13c0*/  UMOV UR16, UR17 ;  /* 0x0000001100107c82 */ /* 0x000fe20008000000 */
[----:B------:R-:W-:Y:S01]  /*13d0*/  UMOV UR10, UR11 ;  /* 0x0000000b000a7c82 */ /* 0x000fe20008000000 */
[----:B------:R-:W-:Y:S02]  /*13e0*/  USHF.R.U32.HI UR16, URZ, UR4, UR16 ;  /* 0x00000004ff107299 */ /* 0x000fe40008011610 */
[----:B------:R-:W-:Y:S02]  /*13f0*/  @UP2 USHF.R.U32.HI UR5, URZ, UR9, UR10 ;  /* 0x00000009ff052299 */ /* 0x000fe4000801160a */
[----:B------:R-:W-:Y:S01]  /*1400*/  UMOV UR7, UR13 ;  /* 0x0000000d00077c82 */ /* 0x000fe20008000000 */
[----:B------:R-:W-:Y:S01]  /*1410*/  UMOV UR14, UR15 ;  /* 0x0000000f000e7c82 */ /* 0x000fe20008000000 */
[----:B------:R-:W-:-:S02]  /*1420*/  @UP2 USHF.R.U32.HI UR6, URZ, UR9, UR7 ;  /* 0x00000009ff062299 */ /* 0x000fc40008011607 */
[----:B------:R-:W-:Y:S02]  /*1430*/  USHF.R.U32.HI UR14, URZ, UR25, UR14 ;  /* 0x00000019ff0e7299 */ /* 0x000fe4000801160e */
[----:B------:R-:W-:Y:S02]  /*1440*/  USEL UR4, UR20, UR16, !UP0 ;  /* 0x0000001014047287 */ /* 0x000fe4000c000000 */
[----:B------:R-:W-:Y:S02]  /*1450*/  UIMAD UR7, UR5, UR19, URZ ;  /* 0x00000013050772a4 */ /* 0x000fe4000f8e02ff */
[----:B------:R-:W-:Y:S02]  /*1460*/  USEL UR5, UR21, UR14, !UP1 ;  /* 0x0000000e15057287 */ /* 0x000fe4000c800000 */
[----:B------:R-:W-:Y:S02]  /*1470*/  UIMAD UR12, UR6, UR19, URZ ;  /* 0x00000013060c72a4 */ /* 0x000fe4000f8e02ff */
[----:B------:R-:W-:-:S02]  /*1480*/  UISETP.GE.AND UP0, UPT, UR4, UR7, UPT ;  /* 0x000000070400728c */ /* 0x000fc4000bf06270 */
[----:B------:R-:W-:Y:S02]  /*1490*/  UIMAD.WIDE.U32 UR10, UR4, UR8, URZ ;  /* 0x00000008040a72a5 */ /* 0x000fe4000f8e00ff */
[----:B------:R-:W-:Y:S02]  /*14a0*/  UISETP.GE.OR UP0, UPT, UR5, UR12, UP0 ;  /* 0x0000000c0500728c */ /* 0x000fe40008706670 */
[----:B------:R-:W-:Y:S02]  /*14b0*/  UIMAD.WIDE.U32 UR12, UR5, UR8, URZ ;  /* 0x00000008050c72a5 */ /* 0x000fe4000f8e00ff */
[----:B------:R-:W-:Y:S01]  /*14c0*/  UIADD3 UR10, UPT, UPT, -UR4, URZ, URZ ;  /* 0x000000ff040a7290 */ /* 0x000fe2000fffe1ff */
[----:B------:R-:W-:Y:S01]  /*14d0*/  UMOV UR8, UR11 ;  /* 0x0000000b00087c82 */ /* 0x000fe20008000000 */
[----:B------:R-:W-:Y:S02]  /*14e0*/  UIADD3 UR16, UPT, UPT, -UR5, URZ, URZ ;  /* 0x000000ff05107290 */ /* 0x000fe4000fffe1ff */
[----:B------:R-:W-:-:S03]  /*14f0*/  USHF.R.U32.HI UR8, URZ, UR9, UR8 ;  /* 0x00000009ff087299 */ /* 0x000fc60008011608 */
[----:B------:R-:W-:Y:S01]  /*1500*/  @!UP0 UMOV UR7, UR13 ;  /* 0x0000000d00078c82 */ /* 0x000fe20008000000 */
[----:B------:R-:W-:Y:S02]  /*1510*/  UIMAD UR20, UR26, UR10, UR20 ;  /* 0x0000000a1a1472a4 */ /* 0x000fe4000f8e0214 */
[----:B------:R-:W-:Y:S02]  /*1520*/  USEL UR8, UR4, UR8, !UP2 ;  /* 0x0000000804087287 */ /* 0x000fe4000d000000 */
[----:B------:R-:W-:Y:S02]  /*1530*/  @!UP0 USHF.R.U32.HI UR7, URZ, UR9, UR7 ;  /* 0x00000009ff078299 */ /* 0x000fe40008011607 */
[----:B------:R-:W-:Y:S02]  /*1540*/  UIADD3 UR9, UPT, UPT, -UR8, URZ, URZ ;  /* 0x000000ff08097290 */ /* 0x000fe4000fffe1ff */
[----:B------:R-:W-:Y:S02]  /*1550*/  @!UP0 USEL UR7, UR5, UR7, !UP2 ;  /* 0x0000000705078287 */ /* 0x000fe4000d000000 */
[----:B------:R-:W-:-:S02]  /*1560*/  UIMAD UR9, UR19, UR9, UR4 ;  /* 0x00000009130972a4 */ /* 0x000fc4000f8e0204 */
[----:B------:R-:W-:Y:S02]  /*1570*/  @!UP0 UIADD3 UR8, UPT, UPT, UR8, -UR7, URZ ;  /* 0x8000000708088290 */ /* 0x000fe4000fffe0ff */
[----:B------:R-:W-:Y:S02]  /*1580*/  @!UP0 UIMAD UR6, UR9, UR6, UR7 ;  /* 0x00000006090682a4 */ /* 0x000fe4000f8e0207 */
[----:B------:R-:W-:Y:S02]  /*1590*/  @!UP0 UIMAD UR4, UR8, UR19, UR5 ;  /* 0x00000013080482a4 */ /* 0x000fe4000f8e0205 */
[----:B------:R-:W-:Y:S02]  /*15a0*/  UIMAD UR16, UR22, UR16, UR21 ;  /* 0x00000010161072a4 */ /* 0x000fe4000f8e0215 */
[----:B------:R-:W-:Y:S01]  /*15b0*/  UIMAD UR20, UR4, UR26, UR20 ;  /* 0x0000001a041472a4 */ /* 0x000fe2000f8e0214 */
[----:B------:R-:W-:Y:S02]  /*15c0*/  @!UP0 UMOV UR5, UR6 ;  /* 0x0000000600058c82 */ /* 0x000fe40008000000 */
[----:B------:R-:W-:-:S12]  /*15d0*/  UIMAD UR16, UR5, UR22, UR16 ;  /* 0x00000016051072a4 */ /* 0x000fd8000f8e0210 */
.L_x_18:
[----:B------:R-:W-:Y:S02]  /*15e0*/  UISETP.NE.AND UP1, UPT, UR23, 0x1, UPT ;  /* 0x000000011700788c */ /* 0x000fe4000bf25270 */
[----:B------:R-:W-:Y:S02]  /*15f0*/  UISETP.NE.AND UP0, UPT, UR18, 0x2, UPT ;  /* 0x000000021200788c */ /* 0x000fe4000bf05270 */
[----:B------:R-:W-:Y:S02]  /*1600*/  ULOP3.LUT UR37, UR37, 0x800, URZ, 0xc0, !UPT ;  /* 0x0000080025257892 */ /* 0x000fe4000f8ec0ff */
[----:B------:R-:W-:-:S03]  /*1610*/  USHF.L.U32 UR31, UR28, UR31, URZ ;  /* 0x0000001f1c1f7299 */ /* 0x000fc600080006ff */
[----:B------:R-:W-:Y:S09]  /*1620*/  BRA.U UP1, `(.L_x_19) ;  /* 0x0000000101447547 */ /* 0x000ff2000b800000 */
[----:B------:R-:W1:Y:S01]  /*1630*/  LDCU.128 UR8, c[0x0][0xb10] ;  /* 0x00016200ff0877ac */ /* 0x000e620008000c00 */
[----:B------:R-:W2:Y:S01]  /*1640*/  LDCU UR12, c[0x0][0xb0c] ;  /* 0x00016180ff0c77ac */ /* 0x000ea20008000800 */
[----:B------:R-:W3:Y:S01]  /*1650*/  LDCU UR13, c[0x0][0xb20] ;  /* 0x00016400ff0d77ac */ /* 0x000ee20008000800 */
[----:B-1----:R-:W-:Y:S02]  /*1660*/  UIMAD.WIDE.U32 UR6, UR16, UR8, URZ ;  /* 0x00000008100672a5 */ /* 0x002fe4000f8e00ff */
[----:B------:R-:W-:Y:S02]  /*1670*/  UIMAD.WIDE.U32 UR4, UR20, UR11, URZ ;  /* 0x0000000b140472a5 */ /* 0x000fe4000f8e00ff */
[----:B--2---:R-:W-:Y:S02]  /*1680*/  UISETP.NE.AND UP2, UPT, UR12, 0x1, UPT ;  /* 0x000000010c00788c */ /* 0x004fe4000bf45270 */
[----:B------:R-:W-:Y:S01]  /*1690*/  UISETP.NE.AND UP1, UPT, UR10, 0x1, UPT ;  /* 0x000000010a00788c */ /* 0x000fe2000bf25270 */
[----:B------:R-:W-:-:S02]  /*16a0*/  UMOV UR6, UR7 ;  /* 0x0000000700067c82 */ /* 0x000fc40008000000 */
[----:B------:R-:W-:Y:S01]  /*16b0*/  UMOV UR4, UR5 ;  /* 0x0000000500047c82 */ /* 0x000fe20008000000 */
[----:B------:R-:W-:Y:S02]  /*16c0*/  USHF.R.U32.HI UR6, URZ, UR9, UR6 ;  /* 0x00000009ff067299 */ /* 0x000fe40008011606 */
[----:B---3--:R-:W-:Y:S02]  /*16d0*/  USHF.R.U32.HI UR4, URZ, UR13, UR4 ;  /* 0x0000000dff047299 */ /* 0x008fe40008011604 */
[----:B------:R-:W-:Y:S02]  /*16e0*/  USEL UR5, UR16, UR6, !UP2 ;  /* 0x0000000610057287 */ /* 0x000fe4000d000000 */
[----:B------:R-:W-:-:S04]  /*16f0*/  USEL UR4, UR20, UR4, !UP1 ;  /* 0x0000000414047287 */ /* 0x000fc8000c800000 */
[----:B------:R-:W-:Y:S02]  /*1700*/  UIADD3 UR6, UPT, UPT, -UR4, UR5, URZ ;  /* 0x0000000504067290 */ /* 0x000fe4000fffe1ff */
[----:B------:R-:W-:Y:S02]  /*1710*/  UIADD3 UR4, UPT, UPT, UR4, -UR5, URZ ;  /* 0x8000000504047290 */ /* 0x000fe4000fffe0ff */
[----:B------:R-:W-:Y:S02]  /*1720*/  UIMAD UR20, UR6, UR10, UR20 ;  /* 0x0000000a061472a4 */ /* 0x000fe4000f8e0214 */
[----:B------:R-:W-:-:S12]  /*1730*/  UIMAD UR16, UR4, UR12, UR16 ;  /* 0x0000000c041072a4 */ /* 0x000fd8000f8e0210 */
.L_x_19:
[----:B------:R-:W-:Y:S05]  /*1740*/  BRA.U !UP5, `(.L_x_20) ;  /* 0x000000010d0c7547 */ /* 0x000fea000b800000 */
[----:B------:R-:W-:Y:S01]  /*1750*/  UCGABAR_WAIT ;  /* 0x0000000000007dc7 */ /* 0x000fe20008000000 */
[----:B------:R-:W-:Y:S01]  /*1760*/  CCTL.IVALL ;  /* 0x00000000ff00798f */ /* 0x000fe20002000000 */
[----:B------:R-:W-:Y:S05]  /*1770*/  BRA `(.L_x_21) ;  /* 0x0000000000047947 */ /* 0x000fea0003800000 */
.L_x_20:
[----:B------:R-:W-:Y:S06]  /*1780*/  BAR.SYNC.DEFER_BLOCKING 0x0 ;  /* 0x0000000000007b1d */ /* 0x000fec0000010000 */
.L_x_21:
[----:B------:R-:W-:Y:S05]  /*1790*/  BRA.U UP0, `(.L_x_22) ;  /* 0x00000015007c7547 */ /* 0x000fea000b800000 */
[----:B------:R-:W1:Y:S01]  /*17a0*/  LDCU UR6, c[0x0][0x38c] ;  /* 0x00007180ff0677ac */ /* 0x000e620008000800 */
[----:B------:R-:W-:Y:S01]  /*17b0*/  PLOP3.LUT P2, PT, PT, PT, UP3, 0x80, 0x8 ;  /* 0x000000000008781c */ /* 0x000fe20003f4f038 */
[----:B------:R-:W-:Y:S01]  /*17c0*/  IMAD.MOV.U32 R12, RZ, RZ, 0x1 ;  /* 0x00000001ff0c7424 */ /* 0x000fe200078e00ff */
[----:B------:R-:W-:Y:S01]  /*17d0*/  ISETP.NE.AND P3, PT, R0, RZ, P4 ;  /* 0x000000ff0000720c */ /* 0x000fe20002765270 */
[----:B------:R-:W-:Y:S01]  /*17e0*/  USHF.L.U32 UR7, UR21, 0x7, URZ ;  /* 0x0000000715077899 */ /* 0x000fe200080006ff */
[----:B------:R-:W-:Y:S01]  /*17f0*/  PLOP3.LUT P2, PT, P2, PT, PT, 0x8, 0x80 ;  /* 0x000000000080781c */ /* 0x000fe2000174e170 */
[----:B------:R-:W-:Y:S01]  /*1800*/  USHF.L.U32 UR55, UR21, 0x5, URZ ;  /* 0x0000000515377899 */ /* 0x000fe200080006ff */
[----:B------:R-:W-:Y:S01]  /*1810*/  CS2R R10, SRZ ;  /* 0x00000000000a7805 */ /* 0x000fe2000001ff00 */
[----:B------:R-:W-:Y:S01]  /*1820*/  UISETP.NE.AND UP1, UPT, UR18, URZ, UPT ;  /* 0x000000ff1200728c */ /* 0x000fe2000bf25270 */
[----:B------:R-:W-:Y:S01]  /*1830*/  IMAD.MOV.U32 R9, RZ, RZ, RZ ;  /* 0x000000ffff097224 */ /* 0x000fe200078e00ff */
[----:B------:R-:W2:Y:S01]  /*1840*/  LDCU UR49, c[0x0][0x370] ;  /* 0x00006e00ff3177ac */ /* 0x000ea20008000800 */
[----:B------:R-:W-:Y:S01]  /*1850*/  IMAD.MOV.U32 R8, RZ, RZ, 0x1 ;  /* 0x00000001ff087424 */ /* 0x000fe200078e00ff */
[----:B------:R-:W3:Y:S01]  /*1860*/  LDCU.64 UR44, c[0x0][0x348] ;  /* 0x00006900ff2c77ac */ /* 0x000ee20008000a00 */
[----:B-1----:R-:W-:-:S02]  /*1870*/  UIADD3 UR5, UPT, UPT, UR6, 0x3f, URZ ;  /* 0x0000003f06057890 */ /* 0x002fc4000fffe0ff */
[----:B------:R-:W-:Y:S02]  /*1880*/  UIADD3 UR56, UPT, UPT, UR6, 0x7e, URZ ;  /* 0x0000007e06387890 */ /* 0x000fe4000fffe0ff */
[----:B------:R-:W-:Y:S01]  /*1890*/  USHF.R.S32.HI UR4, URZ, 0x1f, UR5 ;  /* 0x0000001fff047899 */ /* 0x000fe20008011405 */
[----:B------:R-:W1:Y:S03]  /*18a0*/  LDCU UR48, c[0x0][0x374] ;  /* 0x00006e80ff3077ac */ /* 0x000e660008000800 */
[----:B------:R-:W-:Y:S02]  /*18b0*/  ULEA.HI UR4, UR4, UR5, URZ, 0x6 ;  /* 0x0000000504047291 */ /* 0x000fe4000f8f30ff */
[----:B------:R-:W-:Y:S02]  /*18c0*/  UIADD3 UR5, UPT, UPT, UR6, -0x1, URZ ;  /* 0xffffffff06057890 */ /* 0x000fe4000fffe0ff */
[----:B------:R-:W-:-:S02]  /*18d0*/  USHF.R.S32.HI UR51, URZ, 0x6, UR4 ;  /* 0x00000006ff337899 */ /* 0x000fc40008011404 */
[----:B------:R-:W-:Y:S02]  /*18e0*/  UISETP.GE.U32.AND UP2, UPT, UR5, -0x7f, UPT ;  /* 0xffffff810500788c */ /* 0x000fe4000bf46070 */
[----:B------:R-:W-:Y:S02]  /*18f0*/  UISETP.LT.U32.AND UP0, UPT, UR51, 0x4, UPT ;  /* 0x000000043300788c */ /* 0x000fe4000bf01070 */
[----:B------:R-:W-:Y:S02]  /*1900*/  ULOP3.LUT UR5, UR7, 0x80, URZ, 0xc0, !UPT ;  /* 0x0000008007057892 */ /* 0x000fe4000f8ec0ff */
[----:B------:R-:W-:Y:S02]  /*1910*/  USEL UR50, UR51, 0x4, UP0 ;  /* 0x0000000433327887 */ /* 0x000fe40008000000 */
[----:B------:R-:W-:Y:S02]  /*1920*/  ULOP3.LUT UR55, UR55, 0x20, URZ, 0xc0, !UPT ;  /* 0x0000002037377892 */ /* 0x000fe4000f8ec0ff */
[----:B------:R-:W-:-:S02]  /*1930*/  UIADD3 UR4, UPT, UPT, UR50, -0x1, URZ ;  /* 0xffffffff32047890 */ /* 0x000fc4000fffe0ff */
[----:B------:R-:W-:Y:S02]  /*1940*/  @UP2 UIADD3 UR4, UPT, UPT, UR50, URZ, URZ ;  /* 0x000000ff32042290 */ /* 0x000fe4000fffe0ff */
[----:B------:R-:W-:Y:S02]  /*1950*/  USEL UR38, UR40, 0x2, UP1 ;  /* 0x0000000228267887 */ /* 0x000fe40008800000 */
[----:B------:R-:W-:Y:S02]  /*1960*/  ULEA.HI UR53, UR37, UR5, URZ, 0x1b ;  /* 0x0000000525357291 */ /* 0x000fe4000f8fd8ff */
[----:B------:R-:W-:Y:S02]  /*1970*/  UIADD3 UR54, UPT, UPT, UR51, -UR50, URZ ;  /* 0x8000003233367290 */ /* 0x000fe4000fffe0ff */
[----:B------:R-:W-:Y:S02]  /*1980*/  UIADD3 UR39, UPT, UPT, UR4, 0x1, URZ ;  /* 0x0000000104277890 */ /* 0x000fe4000fffe0ff */
[----:B------:R-:W-:Y:S01]  /*1990*/  UIADD3 UR52, UPT, UPT, -UR4, URZ, URZ ;  /* 0x000000ff04347290 */ /* 0x000fe2000fffe1ff */
[----:B-123--:R-:W-:-:S11]  /*19a0*/  UMOV UR29, URZ ;  /* 0x000000ff001d7c82 */ /* 0x00efd60008000000 */
.L_x_46:
[----:B------:R-:W-:Y:S01]  /*19b0*/  UISETP.NE.AND UP0, UPT, UR47, URZ, UPT ;  /* 0x000000ff2f00728c */ /* 0x000fe2000bf05270 */
[----:B-1----:R-:W1:Y:S08]  /*19c0*/  S2UR UR47, SR_CgaCtaId ;  /* 0x00000000002f79c3 */ /* 0x002e700000008800 */
[----:B---3--:R-:W-:Y:S05]  /*19d0*/  BRA.U UP0, `(.L_x_23) ;  /* 0x0000000100347547 */ /* 0x008fea000b800000 */
[----:B------:R-:W2:Y:S01]  /*19e0*/  S2R R0, SR_CgaCtaId ;  /* 0x0000000000007919 */ /* 0x000ea20000008800 */
[----:B------:R-:W-:Y:S02]  /*19f0*/  MOV R3, 0x400 ;  /* 0x0000040000037802 */ /* 0x000fe40000000f00 */
[----:B------:R-:W-:Y:S02]  /*1a00*/  SHF.L.U32 R2, R8, 0x1f, RZ ;  /* 0x0000001f08027819 */ /* 0x000fe400000006ff */
[----:B--2---:R-:W-:-:S05]  /*1a10*/  LEA R0, R0, R3, 0x18 ;  /* 0x0000000300007211 */ /* 0x004fca00078ec0ff */
[----:B------:R-:W-:-:S04]  /*1a20*/  IMAD R3, R9, 0x8, R0 ;  /* 0x0000000809037824 */ /* 0x000fc800078e0200 */
[----:B------:R-:W2:Y:S02]  /*1a30*/  SYNCS.PHASECHK.TRANS64.TRYWAIT P0, [R3+URZ+0x100], R2 ;  /* 0x00010002030075a7 */ /* 0x000ea400080011ff */
[----:B--2---:R-:W-:Y:S05]  /*1a40*/  @!P0 BRA `(.L_x_24) ;  /* 0x0000007400fc8947 */ /* 0x004fea0003800000 */
.L_x_153:
[----:B------:R-:W-:Y:S01]  /*1a50*/  VIADD R9, R9, 0x1 ;  /* 0x0000000109097836 */ /* 0x000fe20000000000 */
[----:B------:R2:W-:Y:S04]  /*1a60*/  SYNCS.ARRIVE.TRANS64.A1T0 RZ, [R3+URZ+0xf0], RZ ;  /* 0x0000f0ff03ff79a7 */ /* 0x0005e800081000ff */
[----:B------:R-:W-:-:S04]  /*1a70*/  ISETP.NE.AND P0, PT, R9, 0x2, PT ;  /* 0x000000020900780c */ /* 0x000fc80003f05270 */
[----:B------:R-:W-:Y:S02]  /*1a80*/  SEL R9, R9, RZ, P0 ;  /* 0x000000ff09097207 */ /* 0x000fe40000000000 */
[----:B--2---:R-:W-:-:S04]  /*1a90*/  SEL R3, RZ, 0x1, P0 ;  /* 0x00000001ff037807 */ /* 0x004fc80000000000 */
[----:B------:R-:W-:Y:S02]  /*1aa0*/  LOP3.LUT R8, R8, R3, RZ, 0x3c, !PT ;  /* 0x0000000308087212 */ /* 0x000fe400078e3cff */
.L_x_23:
[----:B------:R-:W-:Y:S01]  /*1ab0*/  UMOV UR21, 0x400 ;  /* 0x0000040000157882 */ /* 0x000fe20000000000 */
[----:B------:R-:W-:Y:S01]  /*1ac0*/  SHF.L.U32 R0, R12, 0x1f, RZ ;  /* 0x0000001f0c007819 */ /* 0x000fe200000006ff */
[----:B-1----:R-:W-:Y:S02]  /*1ad0*/  ULEA UR21, UR47, UR21, 0x18 ;  /* 0x000000152f157291 */ /* 0x002fe4000f8ec0ff */
[----:B------:R-:W-:Y:S02]  /*1ae0*/  UISETP.GE.U32.AND UP0, UPT, UR56, 0x7f, UPT ;  /* 0x0000007f3800788c */ /* 0x000fe4000bf06070 */
[----:B------:R-:W-:Y:S02]  /*1af0*/  ULEA UR4, UR29, UR21, 0x3 ;  /* 0x000000151d047291 */ /* 0x000fe4000f8e18ff */
[----:B------:R-:W-:Y:S01]  /*1b00*/  ULEA UR19, UR20, UR55, 0x6 ;  /* 0x0000003714137291 */ /* 0x000fe2000f8e30ff */
[----:B------:R-:W-:-:S06]  /*1b10*/  UMOV UR13, URZ ;  /* 0x000000ff000d7c82 */ /* 0x000fcc0008000000 */
[----:B------:R1:W2:Y:S01]  /*1b20*/  SYNCS.PHASECHK.TRANS64.TRYWAIT P1, [UR4+0x20], R0 ;  /* 0x00002000ff0075a7 */ /* 0x0002a20008021104 */
[----:B------:R-:W-:-:S04]  /*1b30*/  ULEA.HI UR4, UR16, UR16, URZ, 0x1 ;  /* 0x0000001010047291 */ /* 0x000fc8000f8f08ff */
[----:B------:R-:W-:-:S04]  /*1b40*/  USHF.L.U32 UR4, UR4, 0x7, URZ ;  /* 0x0000000704047899 */ /* 0x000fc800080006ff */
[----:B------:R-:W-:-:S04]  /*1b50*/  ULOP3.LUT UR35, UR4, 0xffffff00, URZ, 0xc0, !UPT ;  /* 0xffffff0004237892 */ /* 0x000fc8000f8ec0ff */
[----:B------:R-:W-:Y:S01]  /*1b60*/  UIADD3 UR35, UPT, UPT, UR53, UR35, URZ ;  /* 0x0000002335237290 */ /* 0x000fe2000fffe0ff */
[----:B------:R-:W-:Y:S11]  /*1b70*/  BRA.U !UP0, `(.L_x_25) ;  /* 0x0000000508107547 */ /* 0x000ff6000b800000 */
[----:B------:R-:W-:Y:S01]  /*1b80*/  UMOV UR30, UR52 ;  /* 0x00000034001e7c82 */ /* 0x000fe20008000000 */
[----:B------:R-:W-:Y:S01]  /*1b90*/  UMOV UR6, UR29 ;  /* 0x0000001d00067c82 */ /* 0x000fe20008000000 */
[----:B------:R-:W-:-:S05]  /*1ba0*/  UMOV UR26, 0x20 ;  /* 0x00000020001a7882 */ /* 0x000fca0000000000 */
.L_x_33:
[----:B------:R-:W-:Y:S01]  /*1bb0*/  ULEA UR5, UR6, UR21, 0x3 ;  /* 0x0000001506057291 */ /* 0x000fe2000f8e18ff */
[----:B--2---:R-:W-:Y:S01]  /*1bc0*/  @P4 MOV R2, 0x14000 ;  /* 0x0001400000024802 */ /* 0x004fe20000000f00 */
[----:B--23--:R-:W-:Y:S10]  /*1bd0*/  @P1 BRA `(.L_x_26) ;  /* 0x00000000000c1947 */ /* 0x00cff40003800000 */
[----:B------:R-:W-:-:S04]  /*1be0*/  SHF.L.U32 R3, R12, 0x1f, RZ ;  /* 0x0000001f0c037819 */ /* 0x000fc800000006ff */
[----:B------:R-:W2:Y:S02]  /*1bf0*/  SYNCS.PHASECHK.TRANS64.TRYWAIT P0, [UR5+0x20], R3 ;  /* 0x00002003ff0075a7 */ /* 0x000ea40008001105 */
[----:B--2---:R-:W-:Y:S05]  /*1c00*/  @!P0 BRA `(.L_x_27) ;  /* 0x0000007400a08947 */ /* 0x004fea0003800000 */
.L_x_26:
[----:B------:R2:W-:Y:S01]  /*1c10*/  @P4 SYNCS.ARRIVE.TRANS64 RZ, [UR5], R2 ;  /* 0x00000002ffff49a7 */ /* 0x0005e20008000005 */
[----:B------:R-:W-:Y:S02]  /*1c20*/  ULOP3.LUT UR4, UR38, 0x2, URZ, 0xfc, !UPT ;  /* 0x0000000226047892 */ /* 0x000fe4000f8efcff */
[----:B------:R-:W-:Y:S02]  /*1c30*/  UIADD3 UR30, UPT, UPT, UR30, 0x1, URZ ;  /* 0x000000011e1e7890 */ /* 0x000fe4000fffe0ff */
[----:B------:R-:W-:Y:S02]  /*1c40*/  UISETP.NE.AND UP0, UPT, UR4, 0x2, UPT ;  /* 0x000000020400788c */ /* 0x000fe4000bf05270 */
[----:B------:R-:W-:-:S07]  /*1c50*/  UISETP.NE.AND UP2, UPT, UR30, 0x1, UPT ;  /* 0x000000011e00788c */ /* 0x000fce000bf45270 */
[----:B------:R-:W-:Y:S05]  /*1c60*/  BRA.U UP0, `(.L_x_28) ;  /* 0x0000000100047547 */ /* 0x000fea000b800000 */
[----:B------:R-:W-:Y:S05]  /*1c70*/  BPT.TRAP 0x1 ;  /* 0x000000040000795c */ /* 0x000fea0000300000 */
.L_x_28:
[----:B------:R-:W-:Y:S04]  /*1c80*/  BSSY.RECONVERGENT B0, `(.L_x_29) ;  /* 0x0000003000007945 */ /* 0x000fe80003800200 */
[----:B------:R-:W-:Y:S05]  /*1c90*/  @!P3 BRA `(.L_x_30) ;  /* 0x000000000004b947 */ /* 0x000fea0003800000 */
[----:B------:R-:W-:Y:S05]  /*1ca0*/  BPT.TRAP 0x1 ;  /* 0x000000040000795c */ /* 0x000fea0000300000 */
.L_x_30:
[----:B------:R-:W-:Y:S05]  /*1cb0*/  BSYNC.RECONVERGENT B0 ;  /* 0x0000000000007941 */ /* 0x000fea0003800200 */
.L_x_29:
[----:B------:R-:W-:Y:S01]  /*1cc0*/  UIADD3 UR4, UPT, UPT, UR6, 0x1, URZ ;  /* 0x0000000106047890 */ /* 0x000fe2000fffe0ff */
[----:B------:R-:W-:Y:S01]  /*1cd0*/  BSSY.RECONVERGENT B0, `(.L_x_31) ;  /* 0x000002a000007945 */ /* 0x000fe20003800200 */
[----:B------:R-:W-:Y:S02]  /*1ce0*/  ELECT P0, URZ, PT ;  /* 0x0000000000ff782f */ /* 0x000fe40003800000 */
[----:B------:R-:W-:-:S04]  /*1cf0*/  UISETP.NE.AND UP0, UPT, UR4, 0x4, UPT ;  /* 0x000000040400788c */ /* 0x000fc8000bf05270 */
[----:B------:R-:W-:Y:S02]  /*1d00*/  USEL UR7, URZ, 0x1, UP0 ;  /* 0x00000001ff077887 */ /* 0x000fe40008000000 */
[----:B------:R-:W-:-:S04]  /*1d10*/  USEL UR29, UR4, URZ, UP0 ;  /* 0x000000ff041d7287 */ /* 0x000fc80008000000 */
[----:B------:R-:W-:Y:S01]  /*1d20*/  ULEA UR4, UR29, UR21, 0x3 ;  /* 0x000000151d047291 */ /* 0x000fe2000f8e18ff */
[----:B------:R-:W-:-:S04]  /*1d30*/  LOP3.LUT R12, R12, UR7, RZ, 0x3c, !PT ;  /* 0x000000070c0c7c12 */ /* 0x000fc8000f8e3cff */
[----:B-1----:R-:W-:-:S04]  /*1d40*/  SHF.L.U32 R0, R12, 0x1f, RZ ;  /* 0x0000001f0c007819 */ /* 0x002fc800000006ff */
[----:B------:R1:W3:Y:S01]  /*1d50*/  SYNCS.PHASECHK.TRANS64.TRYWAIT P1, [UR4+0x20], R0 ;  /* 0x00002000ff0075a7 */ /* 0x0002e20008021104 */
[----:B------:R-:W-:Y:S05]  /*1d60*/  @!P0 BRA `(.L_x_32) ;  /* 0x0000000000808947 */ /* 0x000fea0003800000 */
[----:B------:R-:W-:Y:S02]  /*1d70*/  USHF.L.U32 UR4, UR6, 0xd, URZ ;  /* 0x0000000d06047899 */ /* 0x000fe400080006ff */
[----:B------:R-:W-:Y:S02]  /*1d80*/  UIADD3 UR22, UP1, UPT, UR44, 0x80, URZ ;  /* 0x000000802c167890 */ /* 0x000fe4000ff3e0ff */
[----:B------:R-:W-:Y:S02]  /*1d90*/  ULOP3.LUT UR24, UR4, UR37, URZ, 0xfc, !UPT ;  /* 0x0000002504187292 */ /* 0x000fe4000f8efcff */
[----:B------:R-:W-:Y:S02]  /*1da0*/  UIADD3 UR14, UP0, UPT, UR44, 0x180, URZ ;  /* 0x000001802c0e7890 */ /* 0x000fe4000ff1e0ff */
[----:B------:R-:W-:Y:S02]  /*1db0*/  ULEA UR24, UR24, UR21, 0x2 ;  /* 0x0000001518187291 */ /* 0x000fe4000f8e10ff */
[----:B------:R-:W-:-:S02]  /*1dc0*/  UIADD3 UR4, UPT, UPT, UR21, UR4, URZ ;  /* 0x0000000415047290 */ /* 0x000fc4000fffe0ff */
[----:B------:R-:W-:Y:S02]  /*1dd0*/  UIADD3 UR34, UPT, UPT, UR26, -0x20, URZ ;  /* 0xffffffe01a227890 */ /* 0x000fe4000fffe0ff */
[----:B------:R-:W-:Y:S02]  /*1de0*/  ULOP3.LUT UR33, UR5, 0xfefffff8, URZ, 0xc0, !UPT ;  /* 0xfefffff805217892 */ /* 0x000fe4000f8ec0ff */
[----:B------:R-:W-:Y:S02]  /*1df0*/  UIADD3.X UR23, UPT, UPT, URZ, UR45, URZ, UP1, !UPT ;  /* 0x0000002dff177290 */ /* 0x000fe40008ffe4ff */
[----:B------:R-:W-:Y:S02]  /*1e00*/  UIADD3 UR32, UPT, UPT, UR24, 0x8400, URZ ;  /* 0x0000840018207890 */ /* 0x000fe4000fffe0ff */
[----:B------:R-:W-:Y:S02]  /*1e10*/  UPRMT UR7, URZ, 0x5410, UR31 ;  /* 0x00005410ff077896 */ /* 0x000fe4000800001f */
[----:B------:R-:W-:-:S02]  /*1e20*/  UIADD3 UR24, UPT, UPT, UR24, 0xc400, URZ ;  /* 0x0000c40018187890 */ /* 0x000fc4000fffe0ff */
[----:B------:R-:W-:Y:S02]  /*1e30*/  UIADD3.X UR15, UPT, UPT, URZ, UR45, URZ, UP0, !UPT ;  /* 0x0000002dff0f7290 */ /* 0x000fe400087fe4ff */
[----:B------:R-:W-:Y:S02]  /*1e40*/  UIADD3 UR16, UPT, UPT, UR4, 0x28400, URZ ;  /* 0x0002840004107890 */ /* 0x000fe4000fffe0ff */
[----:B------:R-:W-:Y:S01]  /*1e50*/  UIADD3 UR8, UPT, UPT, UR4, 0x29400, URZ ;  /* 0x0002940004087890 */ /* 0x000fe2000fffe0ff */
[----:B------:R-:W-:Y:S01]  /*1e60*/  UMOV UR40, 0x0 ;  /* 0x0000000000287882 */ /* 0x000fe20000000000 */
[----:B------:R-:W-:Y:S01]  /*1e70*/  UMOV UR41, 0x10000000 ;  /* 0x1000000000297882 */ /* 0x000fe20000000000 */
[----:B------:R-:W-:Y:S01]  /*1e80*/  UMOV UR27, UR35 ;  /* 0x00000023001b7c82 */ /* 0x000fe20008000000 */
[----:B------:R-:W-:Y:S01]  /*1e90*/  UMOV UR28, UR36 ;  /* 0x00000024001c7c82 */ /* 0x000fe20008000000 */
[----:B------:R-:W-:Y:S01]  /*1ea0*/  UMOV UR25, UR33 ;  /* 0x0000002100197c82 */ /* 0x000fe20008000000 */
[----:B------:R-:W-:Y:S01]  /*1eb0*/  UMOV UR20, UR36 ;  /* 0x0000002400147c82 */ /* 0x000fe20008000000 */
[----:B------:R-:W-:Y:S01]  /*1ec0*/  UMOV UR17, UR33 ;  /* 0x0000002100117c82 */ /* 0x000fe20008000000 */
[----:B------:R-:W-:Y:S01]  /*1ed0*/  UMOV UR18, UR34 ;  /* 0x0000002200127c82 */ /* 0x000fe20008000000 */
[----:B------:R4:W-:Y:S01]  /*1ee0*/  UTMALDG.3D.MULTICAST.2CTA [UR32], [UR22], UR7, desc[UR40] ;  /* 0x00002820160073b4 */ /* 0x0009e20008211807 */
[----:B------:R-:W-:Y:S01]  /*1ef0*/  UMOV UR10, UR26 ;  /* 0x0000001a000a7c82 */ /* 0x000fe20008000000 */
[----:B------:R-:W-:Y:S01]  /*1f00*/  UMOV UR11, UR19 ;  /* 0x00000013000b7c82 */ /* 0x000fe20008000000 */
[----:B------:R-:W-:Y:S01]  /*1f10*/  UMOV UR12, UR36 ;  /* 0x00000024000c7c82 */ /* 0x000fe20008000000 */
[----:B------:R-:W-:Y:S01]  /*1f20*/  UMOV UR9, UR33 ;  /* 0x0000002100097c82 */ /* 0x000fe20008000000 */
[----:B------:R4:W-:Y:S01]  /*1f30*/  UTMALDG.3D.MULTICAST.2CTA [UR24], [UR22], UR7, desc[UR40] ;  /* 0x00002818160073b4 */ /* 0x0009e20008211807 */
[----:B------:R4:W-:Y:S01]  /*1f40*/  UTMALDG.3D.2CTA [UR16], [UR14], desc[UR40] ;  /* 0x000028100e0075b4 */ /* 0x0009e20008211000 */
[----:B------:R4:W-:Y:S02]  /*1f50*/  UTMALDG.3D.2CTA [UR8], [UR14], desc[UR40] ;  /* 0x000028080e0075b4 */ /* 0x0009e40008211000 */
[----:B----4-:R-:W-:Y:S01]  /*1f60*/  NOP ;  /* 0x0000000000007918 */ /* 0x010fe20000000000 */
.L_x_32:
[----:B------:R-:W-:Y:S05]  /*1f70*/  BSYNC.RECONVERGENT B0 ;  /* 0x0000000000007941 */ /* 0x000fea0003800200 */
.L_x_31:
[----:B------:R-:W-:Y:S01]  /*1f80*/  UIADD3 UR26, UPT, UPT, UR26, 0x40, URZ ;  /* 0x000000401a1a7890 */ /* 0x000fe2000fffe0ff */
[----:B------:R-:W-:Y:S01]  /*1f90*/  UMOV UR6, UR29 ;  /* 0x0000001d00067c82 */ /* 0x000fe20008000000 */
[----:B------:R-:W-:Y:S01]  /*1fa0*/  UMOV UR13, UR39 ;  /* 0x00000027000d7c82 */ /* 0x000fe20008000000 */
[----:B------:R-:W-:Y:S09]  /*1fb0*/  BRA.U UP2, `(.L_x_33) ;  /* 0xfffffff902fc7547 */ /* 0x000ff2000b83ffff */
.L_x_25:
[----:B------:R-:W-:Y:S01]  /*1fc0*/  ULEA UR4, UR29, UR21, 0x3 ;  /* 0x000000151d047291 */ /* 0x000fe2000f8e18ff */
[----:B-1----:R-:W-:Y:S01]  /*1fd0*/  SHF.L.U32 R0, R12, 0x1f, RZ ;  /* 0x0000001f0c007819 */ /* 0x002fe200000006ff */
[----:B------:R-:W-:Y:S01]  /*1fe0*/  @!P2 SYNCS.ARRIVE.TRANS64.A1T0 RZ, [UR21+0x88], RZ ;  /* 0x000088ffffffa9a7 */ /* 0x000fe20008100015 */
[----:B------:R-:W-:-:S06]  /*1ff0*/  UISETP.GT.AND UP0, UPT, UR51, UR50, UPT ;  /* 0x000000323300728c */ /* 0x000fcc000bf04270 */
[----:B--23--:R1:W2:Y:S03]  /*2000*/  SYNCS.PHASECHK.TRANS64.TRYWAIT P1, [UR4+0x20], R0 ;  /* 0x00002000ff0075a7 */ /* 0x00c2a60008021104 */
[----:B------:R-:W-:Y:S05]  /*2010*/  BRA.U !UP0, `(.L_x_34) ;  /* 0x0000000508087547 */ /* 0x000fea000b800000 */
[----:B------:R-:W-:Y:S01]  /*2020*/  UIADD3 UR30, UPT, UPT, UR54, UR13, URZ ;  /* 0x0000000d361e7290 */ /* 0x000fe2000fffe0ff */
[----:B------:R-:W-:-:S11]  /*2030*/  UMOV UR7, UR29 ;  /* 0x0000001d00077c82 */ /* 0x000fd60008000000 */
.L_x_42:
[----:B------:R-:W-:Y:S01]  /*2040*/  ULEA UR6, UR7, UR21, 0x3 ;  /* 0x0000001507067291 */ /* 0x000fe2000f8e18ff */
[----:B--2---:R-:W-:Y:S01]  /*2050*/  @P4 MOV R2, 0x14000 ;  /* 0x0001400000024802 */ /* 0x004fe20000000f00 */
[----:B--23--:R-:W-:Y:S10]  /*2060*/  @P1 BRA `(.L_x_35) ;  /* 0x00000000000c1947 */ /* 0x00cff40003800000 */
[----:B------:R-:W-:-:S04]  /*2070*/  SHF.L.U32 R3, R12, 0x1f, RZ ;  /* 0x0000001f0c037819 */ /* 0x000fc800000006ff */
[----:B------:R-:W2:Y:S02]  /*2080*/  SYNCS.PHASECHK.TRANS64.TRYWAIT P0, [UR6+0x20], R3 ;  /* 0x00002003ff0075a7 */ /* 0x000ea40008001106 */
[----:B--2---:R-:W-:Y:S05]  /*2090*/  @!P0 BRA `(.L_x_36) ;  /* 0x0000007000948947 */ /* 0x004fea0003800000 */
.L_x_35:
[----:B------:R2:W-:Y:S01]  /*20a0*/  @P4 SYNCS.ARRIVE.TRANS64 RZ, [UR6], R2 ;  /* 0x00000002ffff49a7 */ /* 0x0005e20008000006 */
[----:B------:R-:W-:-:S04]  /*20b0*/  ULOP3.LUT UR4, UR38, 0x2, URZ, 0xfc, !UPT ;  /* 0x0000000226047892 */ /* 0x000fc8000f8efcff */
[----:B------:R-:W-:-:S09]  /*20c0*/  UISETP.NE.AND UP0, UPT, UR4, 0x2, UPT ;  /* 0x000000020400788c */ /* 0x000fd2000bf05270 */
[----:B------:R-:W-:Y:S05]  /*20d0*/  BRA.U UP0, `(.L_x_37) ;  /* 0x0000000100047547 */ /* 0x000fea000b800000 */
[----:B------:R-:W-:Y:S05]  /*20e0*/  BPT.TRAP 0x1 ;  /* 0x000000040000795c */ /* 0x000fea0000300000 */
.L_x_37:
[----:B------:R-:W-:Y:S04]  /*20f0*/  BSSY.RECONVERGENT B0, `(.L_x_38) ;  /* 0x0000003000007945 */ /* 0x000fe80003800200 */
[----:B------:R-:W-:Y:S05]  /*2100*/  @!P3 BRA `(.L_x_39) ;  /* 0x000000000004b947 */ /* 0x000fea0003800000 */
[----:B------:R-:W-:Y:S05]  /*2110*/  BPT.TRAP 0x1 ;  /* 0x000000040000795c */ /* 0x000fea0000300000 */
.L_x_39:
[----:B------:R-:W-:Y:S05]  /*2120*/  BSYNC.RECONVERGENT B0 ;  /* 0x0000000000007941 */ /* 0x000fea0003800200 */
.L_x_38:
        /* <DEDUP_REMOVED lines=14> */
[----:B------:R-:W-:Y:S02]  /*2210*/  USHF.L.U32 UR34, UR13, 0x6, URZ ;  /* 0x000000060d227899 */ /* 0x000fe400080006ff */
[----:B------:R-:W-:Y:S02]  /*2220*/  ULEA UR24, UR24, UR21, 0x2 ;  /* 0x0000001518187291 */ /* 0x000fe4000f8e10ff */
[----:B------:R-:W-:-:S02]  /*2230*/  UIADD3 UR22, UP0, UPT, UR44, 0x180, URZ ;  /* 0x000001802c167890 */ /* 0x000fc4000ff1e0ff */
[----:B------:R-:W-:Y:S02]  /*2240*/  UIADD3 UR4, UPT, UPT, UR21, UR4, URZ ;  /* 0x0000000415047290 */ /* 0x000fe4000fffe0ff */
[----:B------:R-:W-:Y:S02]  /*2250*/  ULOP3.LUT UR33, UR6, 0xfefffff8, URZ, 0xc0, !UPT ;  /* 0xfefffff806217892 */ /* 0x000fe4000f8ec0ff */
[----:B------:R-:W-:Y:S02]  /*2260*/  UIADD3.X UR15, UPT, UPT, URZ, UR45, URZ, UP1, !UPT ;  /* 0x0000002dff0f7290 */ /* 0x000fe40008ffe4ff */
[----:B------:R-:W-:Y:S02]  /*2270*/  UIADD3 UR32, UPT, UPT, UR24, 0x8400, URZ ;  /* 0x0000840018207890 */ /* 0x000fe4000fffe0ff */
[----:B------:R-:W-:Y:S02]  /*2280*/  UPRMT UR5, URZ, 0x5410, UR31 ;  /* 0x00005410ff057896 */ /* 0x000fe4000800001f */
[----:B------:R-:W-:-:S02]  /*2290*/  UIADD3 UR26, UPT, UPT, UR34, 0x20, URZ ;  /* 0x00000020221a7890 */ /* 0x000fc4000fffe0ff */
[----:B------:R-:W-:Y:S02]  /*22a0*/  UIADD3 UR24, UPT, UPT, UR24, 0xc400, URZ ;  /* 0x0000c40018187890 */ /* 0x000fe4000fffe0ff */
        /* <DEDUP_REMOVED lines=20> */
.L_x_41:
[----:B------:R-:W-:Y:S05]  /*23f0*/  BSYNC.RECONVERGENT B0 ;  /* 0x0000000000007941 */ /* 0x000fea0003800200 */
.L_x_40:
[----:B------:R-:W-:Y:S01]  /*2400*/  UIADD3 UR13, UPT, UPT, UR13, 0x1, URZ ;  /* 0x000000010d0d7890 */ /* 0x000fe2000fffe0ff */
[----:B------:R-:W-:-:S03]  /*2410*/  UMOV UR7, UR29 ;  /* 0x0000001d00077c82 */ /* 0x000fc60008000000 */
[----:B------:R-:W-:-:S09]  /*2420*/  UISETP.NE.AND UP0, UPT, UR13, UR30, UPT ;  /* 0x0000001e0d00728c */ /* 0x000fd2000bf05270 */
[----:B------:R-:W-:Y:S05]  /*2430*/  BRA.U UP0, `(.L_x_42) ;  /* 0xfffffffd00007547 */ /* 0x000fea000b83ffff */
.L_x_34:
[C---:B------:R-:W-:Y:S01]  /*2440*/  LEA R3, R11.reuse, UR21, 0x3 ;  /* 0x000000150b037c11 */ /* 0x040fe2000f8e18ff */
[----:B------:R-:W-:Y:S01]  /*2450*/  NOP ;  /* 0x0000000000007918 */ /* 0x000fe20000000000 */
[----:B-1----:R-:W-:Y:S02]  /*2460*/  SHF.L.U32 R0, R10, 0x1f, RZ ;  /* 0x0000001f0a007819 */ /* 0x002fe400000006ff */
[----:B------:R-:W-:Y:S02]  /*2470*/  LEA R5, R11, UR21, 0x4 ;  /* 0x000000150b057c11 */ /* 0x000fe4000f8e20ff */
[----:B------:R-:W1:Y:S02]  /*2480*/  SYNCS.PHASECHK.TRANS64.TRYWAIT P0, [R3+URZ+0x90], R0 ;  /* 0x00009000030075a7 */ /* 0x000e6400080011ff */
[----:B-1----:R-:W-:Y:S05]  /*2490*/  @!P0 BRA `(.L_x_43) ;  /* 0x0000006c00ac8947 */ /* 0x002fea0003800000 */
.L_x_156:
[----:B------:R-:W4:Y:S01]  /*24a0*/  LDS.128 R4, [R5+0x120] ;  /* 0x0001200005047984 */ /* 0x000f220000000c00 */
[----:B------:R-:W-:Y:S01]  /*24b0*/  UISETP.GE.AND UP0, UPT, UR42, 0x1, UPT ;  /* 0x000000012a00788c */ /* 0x000fe2000bf06270 */
[----:B------:R-:W-:Y:S01]  /*24c0*/  @!PT LDS RZ, [RZ] ;  /* 0x00000000fffff984 */ /* 0x000fe20000000800 */
[----:B------:R-:W-:Y:S01]  /*24d0*/  @!PT LDS RZ, [RZ] ;  /* 0x00000000fffff984 */ /* 0x000fe20000000800 */
[----:B------:R-:W-:Y:S01]  /*24e0*/  @!PT LDS RZ, [RZ] ;  /* 0x00000000fffff984 */ /* 0x000fe20000000800 */
[----:B------:R-:W-:Y:S01]  /*24f0*/  @!PT LDS RZ, [RZ] ;  /* 0x00000000fffff984 */ /* 0x000fe20000000800 */
[----:B------:R1:W-:Y:S06]  /*2500*/  MEMBAR.ALL.CTA ;  /* 0x0000000000007992 */ /* 0x0003ec0000008000 */
[----:B-1----:R-:W1:Y:S01]  /*2510*/  FENCE.VIEW.ASYNC.S ;  /* 0x00000000000073c6 */ /* 0x002e620000000000 */
[----:B----4-:R-:W-:-:S13]  /*2520*/  LOP3.LUT P0, RZ, R6, 0x1, RZ, 0xc0, !PT ;  /* 0x0000000106ff7812 */ /* 0x010fda000780c0ff */
[----:B-1----:R-:W-:Y:S01]  /*2530*/  VOTEU.ANY UP1, P0 ;  /* 0x0000000000ff7886 */ /* 0x002fe20000020100 */
[----:B------:R-:W-:-:S13]  /*2540*/  PLOP3.LUT P0, PT, PT, PT, UP1, 0x80, 0x8 ;  /* 0x000000000008781c */ /* 0x000fda0003f0f018 */
[----:B------:R-:W-:Y:S02]  /*2550*/  @P0 LOP3.LUT R0, R5, 0xffff, RZ, 0xc0, !PT ;  /* 0x0000ffff05000812 */ /* 0x000fe400078ec0ff */
[----:B--2---:R-:W-:Y:S02]  /*2560*/  @P0 MOV R2, R4 ;  /* 0x0000000400020202 */ /* 0x004fe40000000f00 */
[----:B------:R-:W-:Y:S01]  /*2570*/  @P0 R2UR UR5, R0 ;  /* 0x00000000000502ca */ /* 0x000fe200000e0000 */
[----:B------:R-:W-:Y:S01]  /*2580*/  VIADD R0, R3, 0xa0 ;  /* 0x000000a003007836 */ /* 0x000fe20000000000 */
[----:B------:R-:W-:Y:S02]  /*2590*/  @P0 SHF.R.U32.HI R4, RZ, 0x10, R5 ;  /* 0x00000010ff040819 */ /* 0x000fe40000011605 */
[----:B------:R-:W-:Y:S02]  /*25a0*/  @P0 R2UR UR6, R2 ;  /* 0x00000000020602ca */ /* 0x000fe400000e0000 */
[----:B------:R-:W-:-:S02]  /*25b0*/  PRMT R0, RZ, 0x654, R0 ;  /* 0x00000654ff007816 */ /* 0x000fc40000000000 */
[----:B------:R-:W-:Y:S02]  /*25c0*/  @P0 R2UR UR4, R4 ;  /* 0x00000000040402ca */ /* 0x000fe400000e0000 */
[----:B------:R1:W-:Y:S03]  /*25d0*/  SYNCS.ARRIVE.TRANS64.RED.A1T0 RZ, [R0+URZ], RZ ;  /* 0x000000ff00ff79a7 */ /* 0x0003e600081004ff */
[----:B------:R-:W-:-:S04]  /*25e0*/  @UP1 UMOV UR43, UR5 ;  /* 0x00000005002b1c82 */ /* 0x000fc80008000000 */
[----:B------:R-:W-:-:S04]  /*25f0*/  @UP1 UMOV UR46, UR6 ;  /* 0x00000006002e1c82 */ /* 0x000fc80008000000 */
[----:B------:R-:W-:Y:S01]  /*2600*/  @UP1 UMOV UR36, UR4 ;  /* 0x0000000400241c82 */ /* 0x000fe20008000000 */
[----:B------:R-:W-:Y:S05]  /*2610*/  BRA.U !UP0, `(.L_x_44) ;  /* 0x0000000108d47547 */ /* 0x000fea000b800000 */
[----:B------:R-:W2:Y:S01]  /*2620*/  LDCU.128 UR12, c[0x0][0xb10] ;  /* 0x00016200ff0c77ac */ /* 0x000ea20008000c00 */
[----:B------:R-:W4:Y:S01]  /*2630*/  LDCU UR22, c[0x0][0xb20] ;  /* 0x00016400ff1677ac */ /* 0x000f220008000800 */
[----:B------:R-:W3:Y:S01]  /*2640*/  LDCU UR20, c[0x0][0xb0c] ;  /* 0x00016180ff1477ac */ /* 0x000ee20008000800 */
[----:B------:R-:W1:Y:S01]  /*2650*/  LDCU.64 UR8, c[0x0][0xb28] ;  /* 0x00016500ff0877ac */ /* 0x000e620008000a00 */
[----:B------:R-:W-:Y:S02]  /*2660*/  UISETP.NE.AND UP3, UPT, UR42, 0x1, UPT ;  /* 0x000000012a00788c */ /* 0x000fe4000bf65270 */
[----:B--2---:R-:W-:Y:S02]  /*2670*/  UIMAD.WIDE.U32 UR6, UR48, UR15, URZ ;  /* 0x0000000f300672a5 */ /* 0x004fe4000f8e00ff */
[----:B------:R-:W-:Y:S02]  /*2680*/  UIMAD.WIDE.U32 UR4, UR49, UR12, URZ ;  /* 0x0000000c310472a5 */ /* 0x000fe4000f8e00ff */
[----:B------:R-:W-:-:S02]  /*2690*/  UISETP.NE.AND UP0, UPT, UR14, 0x1, UPT ;  /* 0x000000010e00788c */ /* 0x000fc4000bf05270 */
[----:B------:R-:W-:Y:S01]  /*26a0*/  UIMAD.WIDE.U32 UR18, UR43, UR15, URZ ;  /* 0x0000000f2b1272a5 */ /* 0x000fe2000f8e00ff */
[----:B------:R-:W-:Y:S02]  /*26b0*/  UMOV UR6, UR7 ;  /* 0x0000000700067c82 */ /* 0x000fe40008000000 */
[----:B------:R-:W-:Y:S01]  /*26c0*/  UMOV UR4, UR5 ;  /* 0x0000000500047c82 */ /* 0x000fe20008000000 */
[----:B----4-:R-:W-:Y:S02]  /*26d0*/  USHF.R.U32.HI UR6, URZ, UR22, UR6 ;  /* 0x00000016ff067299 */ /* 0x010fe40008011606 */
[----:B---3--:R-:W-:Y:S02]  /*26e0*/  UISETP.NE.AND UP2, UPT, UR20, 0x1, UPT ;  /* 0x000000011400788c */ /* 0x008fe4000bf45270 */
[----:B------:R-:W-:Y:S02]  /*26f0*/  USHF.R.U32.HI UR4, URZ, UR13, UR4 ;  /* 0x0000000dff047299 */ /* 0x000fe40008011604 */
[----:B------:R-:W-:-:S02]  /*2700*/  USEL UR5, UR48, UR6, !UP0 ;  /* 0x0000000630057287 */ /* 0x000fc4000c000000 */
[----:B------:R-:W-:Y:S02]  /*2710*/  USEL UR6, UR49, UR4, !UP2 ;  /* 0x0000000431067287 */ /* 0x000fe4000d000000 */
[----:B-1----:R-:W-:Y:S01]  /*2720*/  UIMAD.WIDE.U32 UR10, UR5, UR8, URZ ;  /* 0x00000008050a72a5 */ /* 0x002fe2000f8e00ff */
[----:B------:R-:W-:Y:S01]  /*2730*/  UMOV UR4, UR19 ;  /* 0x0000001300047c82 */ /* 0x000fe20008000000 */
[----:B------:R-:W-:Y:S02]  /*2740*/  UIMAD.WIDE.U32 UR16, UR46, UR12, URZ ;  /* 0x0000000c2e1072a5 */ /* 0x000fe4000f8e00ff */
[----:B------:R-:W-:-:S03]  /*2750*/  UIMAD.WIDE.U32 UR18, UR6, UR8, URZ ;  /* 0x00000008061272a5 */ /* 0x000fc6000f8e00ff */
[----:B------:R-:W-:Y:S01]  /*2760*/  UMOV UR10, UR11 ;  /* 0x0000000b000a7c82 */ /* 0x000fe20008000000 */
[----:B------:R-:W-:Y:S02]  /*2770*/  USHF.R.U32.HI UR4, URZ, UR22, UR4 ;  /* 0x00000016ff047299 */ /* 0x000fe40008011604 */
[----:B------:R-:W-:Y:S01]  /*2780*/  @UP3 USHF.R.U32.HI UR5, URZ, UR9, UR10 ;  /* 0x00000009ff053299 */ /* 0x000fe2000801160a */
[----:B------:R-:W-:Y:S01]  /*2790*/  UMOV UR16, UR17 ;  /* 0x0000001100107c82 */ /* 0x000fe20008000000 */
[----:B------:R-:W-:Y:S01]  /*27a0*/  UMOV UR18, UR19 ;  /* 0x0000001300127c82 */ /* 0x000fe20008000000 */
[----:B------:R-:W-:Y:S02]  /*27b0*/  USHF.R.U32.HI UR13, URZ, UR13, UR16 ;  /* 0x0000000dff0d7299 */ /* 0x000fe40008011610 */
[----:B------:R-:W-:Y:S02]  /*27c0*/  USEL UR4, UR43, UR4, !UP0 ;  /* 0x000000042b047287 */ /* 0x000fe4000c000000 */
[----:B------:R-:W-:-:S02]  /*27d0*/  @UP3 USHF.R.U32.HI UR6, URZ, UR9, UR18 ;  /* 0x00000009ff063299 */ /* 0x000fc40008011612 */
[----:B------:R-:W-:Y:S02]  /*27e0*/  UIMAD UR7, UR42, UR5, URZ ;  /* 0x000000052a0772a4 */ /* 0x000fe4000f8e02ff */
[----:B------:R-:W-:Y:S02]  /*27f0*/  USEL UR5, UR46, UR13, !UP2 ;  /* 0x0000000d2e057287 */ /* 0x000fe4000d000000 */
[----:B------:R-:W-:Y:S02]  /*2800*/  UIMAD UR10, UR42, UR6, URZ ;  /* 0x000000062a0a72a4 */ /* 0x000fe4000f8e02ff */
[----:B------:R-:W-:Y:S02]  /*2810*/  UISETP.GE.AND UP0, UPT, UR4, UR7, UPT ;  /* 0x000000070400728c */ /* 0x000fe4000bf06270 */
[----:B------:R-:W-:Y:S02]  /*2820*/  UIMAD.WIDE.U32 UR12, UR4, UR8, URZ ;  /* 0x00000008040c72a5 */ /* 0x000fe4000f8e00ff */
[----:B------:R-:W-:-:S02]  /*2830*/  UISETP.GE.OR UP0, UPT, UR5, UR10, UP0 ;  /* 0x0000000a0500728c */ /* 0x000fc40008706670 */
        /* <DEDUP_REMOVED lines=19> */
.L_x_44:
[----:B------:R-:W2:Y:S02]  /*2970*/  LDCU UR4, c[0x0][0xb30] ;  /* 0x00016600ff0477ac */ /* 0x000ea40008000800 */
[----:B--2---:R-:W-:-:S09]  /*2980*/  UISETP.NE.AND UP0, UPT, UR4, 0x1, UPT ;  /* 0x000000010400788c */ /* 0x004fd2000bf05270 */
[----:B------:R-:W-:Y:S05]  /*2990*/  BRA.U UP0, `(.L_x_45) ;  /* 0x0000000100447547 */ /* 0x000fea000b800000 */
[----:B------:R-:W2:Y:S01]  /*29a0*/  LDCU.128 UR8, c[0x0][0xb10] ;  /* 0x00016200ff0877ac */ /* 0x000ea20008000c00 */
[----:B------:R-:W4:Y:S01]  /*29b0*/  LDCU UR12, c[0x0][0xb0c] ;  /* 0x00016180ff0c77ac */ /* 0x000f220008000800 */
[----:B------:R-:W1:Y:S01]  /*29c0*/  LDCU UR13, c[0x0][0xb20] ;  /* 0x00016400ff0d77ac */ /* 0x000e620008000800 */
[----:B--2---:R-:W-:Y:S02]  /*29d0*/  UIMAD.WIDE.U32 UR6, UR46, UR8, URZ ;  /* 0x000000082e0672a5 */ /* 0x004fe4000f8e00ff */
[----:B------:R-:W-:Y:S02]  /*29e0*/  UIMAD.WIDE.U32 UR4, UR43, UR11, URZ ;  /* 0x0000000b2b0472a5 */ /* 0x000fe4000f8e00ff */
[----:B----4-:R-:W-:Y:S02]  /*29f0*/  UISETP.NE.AND UP2, UPT, UR12, 0x1, UPT ;  /* 0x000000010c00788c */ /* 0x010fe4000bf45270 */
[----:B------:R-:W-:Y:S01]  /*2a00*/  UISETP.NE.AND UP0, UPT, UR10, 0x1, UPT ;  /* 0x000000010a00788c */ /* 0x000fe2000bf05270 */
[----:B------:R-:W-:-:S02]  /*2a10*/  UMOV UR6, UR7 ;  /* 0x0000000700067c82 */ /* 0x000fc40008000000 */
[----:B------:R-:W-:Y:S01]  /*2a20*/  UMOV UR4, UR5 ;  /* 0x0000000500047c82 */ /* 0x000fe20008000000 */
[----:B------:R-:W-:Y:S02]  /*2a30*/  USHF.R.U32.HI UR9, URZ, UR9, UR6 ;  /* 0x00000009ff097299 */ /* 0x000fe40008011606 */
[----:B-1----:R-:W-:Y:S02]  /*2a40*/  USHF.R.U32.HI UR4, URZ, UR13, UR4 ;  /* 0x0000000dff047299 */ /* 0x002fe40008011604 */
[----:B------:R-:W-:Y:S02]  /*2a50*/  USEL UR5, UR46, UR9, !UP2 ;  /* 0x000000092e057287 */ /* 0x000fe4000d000000 */
[----:B------:R-:W-:-:S04]  /*2a60*/  USEL UR4, UR43, UR4, !UP0 ;  /* 0x000000042b047287 */ /* 0x000fc8000c000000 */
[----:B------:R-:W-:Y:S02]  /*2a70*/  UIADD3 UR6, UPT, UPT, UR5, -UR4, URZ ;  /* 0x8000000405067290 */ /* 0x000fe4000fffe0ff */
[----:B------:R-:W-:Y:S02]  /*2a80*/  UIADD3 UR4, UPT, UPT, -UR5, UR4, URZ ;  /* 0x0000000405047290 */ /* 0x000fe4000fffe1ff */
[----:B------:R-:W-:Y:S02]  /*2a90*/  UIMAD UR43, UR6, UR10, UR43 ;  /* 0x0000000a062b72a4 */ /* 0x000fe4000f8e022b */
[----:B------:R-:W-:-:S12]  /*2aa0*/  UIMAD UR46, UR4, UR12, UR46 ;  /* 0x0000000c042e72a4 */ /* 0x000fd8000f8e022e */
.L_x_45:
[----:B------:R-:W-:Y:S01]  /*2ab0*/  VIADD R11, R11, 0x1 ;  /* 0x000000010b0b7836 */ /* 0x000fe20000000000 */
[----:B------:R-:W-:Y:S01]  /*2ac0*/  R2UR UR4, R58 ;  /* 0x000000003a0472ca */ /* 0x000fe200000e0000 */
[----:B------:R-:W-:Y:S01]  /*2ad0*/  UIADD3 UR20, UPT, UPT, UR43, UR63, URZ ;  /* 0x0000003f2b147290 */ /* 0x000fe2000fffe0ff */
[----:B------:R-:W-:Y:S02]  /*2ae0*/  PLOP3.LUT P2, PT, PT, PT, PT, 0x80, 0x8 ;  /* 0x000000000008781c */ /* 0x000fe40003f4f070 */
[----:B------:R-:W-:-:S04]  /*2af0*/  ISETP.NE.AND P0, PT, R11, 0x2, PT ;  /* 0x000000020b00780c */ /* 0x000fc80003f05270 */
[----:B------:R-:W-:Y:S02]  /*2b00*/  SEL R3, RZ, 0x1, P0 ;  /* 0x00000001ff037807 */ /* 0x000fe40000000000 */
[----:B------:R-:W-:Y:S02]  /*2b10*/  SEL R11, R11, RZ, P0 ;  /* 0x000000ff0b0b7207 */ /* 0x000fe40000000000 */
[----:B------:R-:W-:Y:S01]  /*2b20*/  LOP3.LUT R10, R10, R3, RZ, 0x3c, !PT ;  /* 0x000000030a0a7212 */ /* 0x000fe200078e3cff */
[----:B------:R-:W-:Y:S01]  /*2b30*/  UIADD3 UR16, UPT, UPT, UR46, UR4, URZ ;  /* 0x000000042e107290 */ /* 0x000fe2000fffe0ff */
[----:B------:R-:W-:Y:S11]  /*2b40*/  BRA.U UP1, `(.L_x_46) ;  /* 0xffffffed01987547 */ /* 0x000ff6000b83ffff */
[----:B------:R-:W-:Y:S01]  /*2b50*/  UIADD3 UR21, UPT, UPT, UR21, 0x20, URZ ;  /* 0x0000002015157890 */ /* 0x000fe2000fffe0ff */
[----:B------:R-:W-:-:S03]  /*2b60*/  SHF.L.U32 R3, R12, 0x1f, RZ ;  /* 0x0000001f0c037819 */ /* 0x000fc600000006ff */
[----:B------:R-:W-:-:S09]  /*2b70*/  ULEA UR4, UR29, UR21, 0x3 ;  /* 0x000000151d047291 */ /* 0x000fd2000f8e18ff */
[----:B------:R-:W2:Y:S02]  /*2b80*/  SYNCS.PHASECHK.TRANS64.TRYWAIT P0, [UR4], R3 ;  /* 0x00000003ff0075a7 */ /* 0x000ea40008001104 */
[----:B--2---:R-:W-:Y:S05]  /*2b90*/  @!P0 BRA `(.L_x_47) ;  /* 0x0000006800008947 */ /* 0x004fea0003800000 */
.L_x_158:
[----:B------:R-:W-:-:S04]  /*2ba0*/  UIADD3 UR4, UPT, UPT, UR29, 0x1, URZ ;  /* 0x000000011d047890 */ /* 0x000fc8000fffe0ff */
[----:B------:R-:W-:-:S04]  /*2bb0*/  UISETP.NE.AND UP0, UPT, UR4, 0x4, UPT ;  /* 0x000000040400788c */ /* 0x000fc8000bf05270 */
[----:B------:R-:W-:Y:S02]  /*2bc0*/  USEL UR6, URZ, 0x1, UP0 ;  /* 0x00000001ff067887 */ /* 0x000fe40008000000 */
[----:B------:R-:W-:-:S04]  /*2bd0*/  USEL UR4, UR4, URZ, UP0 ;  /* 0x000000ff04047287 */ /* 0x000fc80008000000 */
[----:B------:R-:W-:Y:S01]  /*2be0*/  ULEA UR5, UR4, UR21, 0x3 ;  /* 0x0000001504057291 */ /* 0x000fe2000f8e18ff */
[----:B------:R-:W-:-:S04]  /*2bf0*/  LOP3.LUT R2, R12, UR6, RZ, 0x3c, !PT ;  /* 0x000000060c027c12 */ /* 0x000fc8000f8e3cff */
[----:B-1----:R-:W-:-:S04]  /*2c00*/  SHF.L.U32 R3, R2, 0x1f, RZ ;  /* 0x0000001f02037819 */ /* 0x002fc800000006ff */
[----:B------:R-:W1:Y:S02]  /*2c10*/  SYNCS.PHASECHK.TRANS64.TRYWAIT P0, [UR5], R3 ;  /* 0x00000003ff0075a7 */ /* 0x000e640008001105 */
[----:B-1----:R-:W-:Y:S05]  /*2c20*/  @!P0 BRA `(.L_x_48) ;  /* 0x0000006400f48947 */ /* 0x002fea0003800000 */
.L_x_160:
        /* <DEDUP_REMOVED lines=9> */
.L_x_162:
[----:B------:R-:W-:-:S04]  /*2cc0*/  UIADD3 UR4, UPT, UPT, UR4, 0x1, URZ ;  /* 0x0000000104047890 */ /* 0x000fc8000fffe0ff */
[----:B------:R-:W-:-:S04]  /*2cd0*/  UISETP.NE.AND UP0, UPT, UR4, 0x4, UPT ;  /* 0x000000040400788c */ /* 0x000fc8000bf05270 */
[----:B------:R-:W-:Y:S02]  /*2ce0*/  USEL UR5, URZ, 0x1, UP0 ;  /* 0x00000001ff057887 */ /* 0x000fe40008000000 */
[----:B------:R-:W-:-:S04]  /*2cf0*/  USEL UR4, UR4, URZ, UP0 ;  /* 0x000000ff04047287 */ /* 0x000fc80008000000 */
[----:B------:R-:W-:Y:S01]  /*2d00*/  ULEA UR4, UR4, UR21, 0x3 ;  /* 0x0000001504047291 */ /* 0x000fe2000f8e18ff */
[----:B-1----:R-:W-:-:S04]  /*2d10*/  LOP3.LUT R3, R2, UR5, RZ, 0x3c, !PT ;  /* 0x0000000502037c12 */ /* 0x002fc8000f8e3cff */
[----:B------:R-:W-:Y:S01]  /*2d20*/  SHF.L.U32 R3, R3, 0x1f, RZ ;  /* 0x0000001f03037819 */ /* 0x000fe200000006ff */
[----:B------:R-:W-:-:S07]  /*2d30*/  IMAD.U32 R0, RZ, RZ, UR4 ;  /* 0x00000004ff007e24 */ /* 0x000fce000f8e00ff */
.L_x_50:
[----:B-1----:R1:W2:Y:S02]  /*2d40*/  SYNCS.PHASECHK.TRANS64.TRYWAIT P0, [R0+URZ], R3 ;  /* 0x00000003000075a7 */ /* 0x0022a400080011ff */
[----:B--2---:R-:W-:Y:S05]  /*2d50*/  @!P0 NANOSLEEP.SYNCS 0x989680 ;  /* 0x009896800000895d */ /* 0x004fea0003900000 */
[----:B------:R-:W2:Y:S02]  /*2d60*/  @!P0 SYNCS.PHASECHK.TRANS64 P0, [R0+URZ], R3 ;  /* 0x00000003000085a7 */ /* 0x000ea400080010ff */
[----:B--2---:R-:W-:Y:S05]  /*2d70*/  @P0 EXIT ;  /* 0x000000000000094d */ /* 0x004fea0003800000 */
[----:B------:R-:W-:Y:S05]  /*2d80*/  BRA `(.L_x_50) ;  /* 0xfffffffc00ec7947 */ /* 0x000fea000383ffff */
.L_x_22:
[----:B------:R-:W-:-:S04]  /*2d90*/  UISETP.NE.AND UP0, UPT, UR47, URZ, UPT ;  /* 0x000000ff2f00728c */ /* 0x000fc8000bf05270 */
[----:B------:R-:W-:-:S09]  /*2da0*/  UISETP.NE.OR UP0, UPT, UR18, 0x1, UP0 ;  /* 0x000000011200788c */ /* 0x000fd20008705670 */
[----:B------:R-:W-:Y:S05]  /*2db0*/  BRA.U UP0, `(.L_x_51) ;  /* 0x0000000500487547 */ /* 0x000fea000b800000 */
[----:B------:R-:W-:Y:S01]  /*2dc0*/  ISETP.GE.U32.AND P2, PT, R0, 0x4, PT ;  /* 0x000000040000780c */ /* 0x000fe20003f46070 */
[----:B------:R-:W-:Y:S01]  /*2dd0*/  IMAD.MOV.U32 R12, RZ, RZ, 0x1 ;  /* 0x00000001ff0c7424 */ /* 0x000fe200078e00ff */
[----:B------:R-:W-:Y:S02]  /*2de0*/  CS2R R10, SRZ ;  /* 0x00000000000a7805 */ /* 0x000fe4000001ff00 */
[----:B------:R-:W-:Y:S01]  /*2df0*/  CS2R R8, SRZ ;  /* 0x0000000000087805 */ /* 0x000fe2000001ff00 */
[----:B------:R-:W-:Y:S01]  /*2e00*/  UMOV UR6, 0x400 ;  /* 0x0000040000067882 */ /* 0x000fe20000000000 */
[----:B------:R-:W-:Y:S01]  /*2e10*/  UMOV UR5, URZ ;  /* 0x000000ff00057c82 */ /* 0x000fe20008000000 */
[----:B------:R-:W-:-:S12]  /*2e20*/  ULEA UR6, UR47, UR6, 0x18 ;  /* 0x000000062f067291 */ /* 0x000fd8000f8ec0ff */
.L_x_55:
[----:B------:R-:W-:Y:S02]  /*2e30*/  LEA R2, R8, UR6, 0x3 ;  /* 0x0000000608027c11 */ /* 0x000fe4000f8e18ff */
[----:B------:R-:W-:-:S03]  /*2e40*/  SHF.L.U32 R5, R9, 0x1f, RZ ;  /* 0x0000001f09057819 */ /* 0x000fc600000006ff */
[----:B------:R-:W-:Y:S01]  /*2e50*/  VIADD R4, R2, 0x100 ;  /* 0x0000010002047836 */ /* 0x000fe20000000000 */
[----:B------:R-:W1:Y:S02]  /*2e60*/  SYNCS.PHASECHK.TRANS64.TRYWAIT P0, [R2+URZ+0xf0], R5 ;  /* 0x0000f005020075a7 */ /* 0x000e6400080011ff */
[----:B-1----:R-:W-:Y:S05]  /*2e70*/  @!P0 BRA `(.L_x_52) ;  /* 0x0000006400908947 */ /* 0x002fea0003800000 */
.L_x_163:
[----:B------:R-:W-:Y:S01]  /*2e80*/  ULEA UR4, UR5, UR6, 0x3 ;  /* 0x0000000605047291 */ /* 0x000fe2000f8e18ff */
[----:B------:R-:W-:Y:S02]  /*2e90*/  PRMT R4, RZ, 0x654, R4 ;  /* 0x00000654ff047816 */ /* 0x000fe40000000004 */
[----:B-1----:R-:W-:Y:S01]  /*2ea0*/  SHF.L.U32 R5, R12, 0x1f, RZ ;  /* 0x0000001f0c057819 */ /* 0x002fe200000006ff */
[----:B------:R-:W-:Y:S01]  /*2eb0*/  UIADD3 UR7, UPT, UPT, UR4, 0x90, URZ ;  /* 0x0000009004077890 */ /* 0x000fe2000fffe0ff */
[----:B------:R1:W-:Y:S05]  /*2ec0*/  SYNCS.ARRIVE.TRANS64.RED.A1T0 RZ, [R4+URZ], RZ ;  /* 0x000000ff04ff79a7 */ /* 0x0003ea00081004ff */
[----:B------:R-:W-:Y:S01]  /*2ed0*/  IMAD.U32 R7, RZ, RZ, UR7 ;  /* 0x00000007ff077e24 */ /* 0x000fe2000f8e00ff */
[----:B------:R-:W2:Y:S04]  /*2ee0*/  SYNCS.PHASECHK.TRANS64.TRYWAIT P0, [UR4+0xa0], R5 ;  /* 0x0000a005ff0075a7 */ /* 0x000ea80008001104 */
[----:B------:R-:W-:Y:S01]  /*2ef0*/  PRMT R6, R0, 0x654, R7 ;  /* 0x0000065400067816 */ /* 0x000fe20000000007 */
[----:B-1----:R-:W-:Y:S01]  /*2f00*/  @!P2 IMAD.MOV.U32 R4, RZ, RZ, 0x10 ;  /* 0x00000010ff04a424 */ /* 0x002fe200078e00ff */
[----:B--2---:R-:W-:Y:S06]  /*2f10*/  @!P0 BRA `(.L_x_53) ;  /* 0x00000064007c8947 */ /* 0x004fec0003800000 */
.L_x_165:
[----:B------:R-:W-:Y:S01]  /*2f20*/  ULEA UR8, UR5, UR6, 0x4 ;  /* 0x0000000605087291 */ /* 0x000fe2000f8e20ff */
[----:B------:R-:W-:Y:S01]  /*2f30*/  SEL R3, R6, R3, !P2 ;  /* 0x0000000306037207 */ /* 0x000fe20005000000 */
[----:B------:R-:W-:Y:S01]  /*2f40*/  UIADD3 UR9, UPT, UPT, UR4, 0x90, URZ ;  /* 0x0000009004097890 */ /* 0x000fe2000fffe0ff */
[----:B-1----:R-:W-:Y:S01]  /*2f50*/  LEA R2, R11, UR6, 0x3 ;  /* 0x000000060b027c11 */ /* 0x002fe2000f8e18ff */
[----:B------:R-:W-:Y:S01]  /*2f60*/  UIADD3 UR8, UPT, UPT, UR8, 0x120, URZ ;  /* 0x0000012008087890 */ /* 0x000fe2000fffe0ff */
[----:B------:R-:W-:Y:S01]  /*2f70*/  SHF.L.U32 R5, R10, 0x1f, RZ ;  /* 0x0000001f0a057819 */ /* 0x000fe200000006ff */
[----:B------:R1:W-:Y:S01]  /*2f80*/  @!P2 SYNCS.ARRIVE.TRANS64.RED RZ, [R3+URZ], R4 ;  /* 0x0000000403ffa9a7 */ /* 0x0003e200080004ff */
[----:B------:R-:W-:Y:S01]  /*2f90*/  UIADD3 UR4, UPT, UPT, UR5, 0x1, URZ ;  /* 0x0000000105047890 */ /* 0x000fe2000fffe0ff */
[----:B------:R-:W-:-:S03]  /*2fa0*/  VIADD R8, R8, 0x1 ;  /* 0x0000000108087836 */ /* 0x000fc60000000000 */
[----:B------:R-:W-:Y:S02]  /*2fb0*/  UISETP.NE.AND UP0, UPT, UR4, 0x2, UPT ;  /* 0x000000020400788c */ /* 0x000fe4000bf05270 */
[----:B------:R-:W-:Y:S06]  /*2fc0*/  UGETNEXTWORKID.BROADCAST [UR8], [UR9] ;  /* 0x00000000080073ca */ /* 0x000fec0008000100 */
[----:B------:R-:W-:Y:S01]  /*2fd0*/  USEL UR7, URZ, 0x1, UP0 ;  /* 0x00000001ff077887 */ /* 0x000fe20008000000 */
[----:B------:R-:W-:Y:S01]  /*2fe0*/  ISETP.NE.AND P0, PT, R8, 0x2, PT ;  /* 0x000000020800780c */ /* 0x000fe20003f05270 */
[----:B------:R-:W-:Y:S01]  /*2ff0*/  USEL UR5, UR4, URZ, UP0 ;  /* 0x000000ff04057287 */ /* 0x000fe20008000000 */
[----:B------:R-:W2:Y:S03]  /*3000*/  SYNCS.PHASECHK.TRANS64.TRYWAIT P1, [R2+URZ+0x90], R5 ;  /* 0x00009005020075a7 */ /* 0x000ea600080211ff */
[----:B------:R-:W-:Y:S01]  /*3010*/  LOP3.LUT R12, R12, UR7, RZ, 0x3c, !PT ;  /* 0x000000070c0c7c12 */ /* 0x000fe2000f8e3cff */
[----:B-12---:R-:W-:Y:S07]  /*3020*/  @!P1 BRA `(.L_x_54) ;  /* 0x0000006400509947 */ /* 0x006fee0003800000 */
.L_x_166:
[C---:B------:R-:W-:Y:S01]  /*3030*/  LEA R4, R11.reuse, UR6, 0x4 ;  /* 0x000000060b047c11 */ /* 0x040fe2000f8e20ff */
[----:B-1----:R-:W-:Y:S01]  /*3040*/  VIADD R2, R2, 0xa0 ;  /* 0x000000a002027836 */ /* 0x002fe20000000000 */
[----:B------:R-:W-:Y:S01]  /*3050*/  SEL R8, R8, RZ, P0 ;  /* 0x000000ff08087207 */ /* 0x000fe20000000000 */
[----:B------:R-:W-:-:S03]  /*3060*/  VIADD R11, R11, 0x1 ;  /* 0x000000010b0b7836 */ /* 0x000fc60000000000 */
[----:B------:R-:W1:Y:S01]  /*3070*/  LDS.128 R4, [R4+0x120] ;  /* 0x0001200004047984 */ /* 0x000e620000000c00 */
[----:B------:R-:W-:Y:S02]  /*3080*/  PRMT R2, RZ, 0x654, R2 ;  /* 0x00000654ff027816 */ /* 0x000fe40000000002 */
[C---:B------:R-:W-:Y:S01]  /*3090*/  ISETP.NE.AND P1, PT, R11.reuse, 0x2, PT ;  /* 0x000000020b00780c */ /* 0x040fe20003f25270 */
[----:B------:R-:W-:Y:S01]  /*30a0*/  @!PT LDS RZ, [RZ] ;  /* 0x00000000fffff984 */ /* 0x000fe20000000800 */
[----:B------:R-:W-:Y:S01]  /*30b0*/  @!PT LDS RZ, [RZ] ;  /* 0x00000000fffff984 */ /* 0x000fe20000000800 */
[----:B------:R-:W-:Y:S01]  /*30c0*/  @!PT LDS RZ, [RZ] ;  /* 0x00000000fffff984 */ /* 0x000fe20000000800 */
[----:B------:R-:W-:Y:S01]  /*30d0*/  @!PT LDS RZ, [RZ] ;  /* 0x00000000fffff984 */ /* 0x000fe20000000800 */
[----:B------:R2:W-:Y:S06]  /*30e0*/  MEMBAR.ALL.CTA ;  /* 0x0000000000007992 */ /* 0x0005ec0000008000 */
[----:B--2---:R-:W2:Y:S01]  /*30f0*/  FENCE.VIEW.ASYNC.S ;  /* 0x00000000000073c6 */ /* 0x004ea20000000000 */
[----:B------:R-:W-:Y:S01]  /*3100*/  SEL R11, R11, RZ, P1 ;  /* 0x000000ff0b0b7207 */ /* 0x000fe20000800000 */
[----:B--2---:R2:W-:Y:S01]  /*3110*/  SYNCS.ARRIVE.TRANS64.RED.A1T0 RZ, [R2+URZ], RZ ;  /* 0x000000ff02ff79a7 */ /* 0x0045e200081004ff */
[----:B-1----:R-:W-:-:S02]  /*3120*/  LOP3.LUT P3, RZ, R6, 0x1, RZ, 0xc0, !PT ;  /* 0x0000000106ff7812 */ /* 0x002fc4000786c0ff */
[----:B------:R-:W-:-:S04]  /*3130*/  SEL R5, RZ, 0x1, P1 ;  /* 0x00000001ff057807 */ /* 0x000fc80000800000 */
[----:B------:R-:W-:Y:S02]  /*3140*/  LOP3.LUT R10, R10, R5, RZ, 0x3c, !PT ;  /* 0x000000050a0a7212 */ /* 0x000fe400078e3cff */
[----:B--2---:R-:W-:-:S04]  /*3150*/  SEL R2, RZ, 0x1, P0 ;  /* 0x00000001ff027807 */ /* 0x004fc80000000000 */
[----:B------:R-:W-:Y:S01]  /*3160*/  LOP3.LUT R9, R9, R2, RZ, 0x3c, !PT ;  /* 0x0000000209097212 */ /* 0x000fe200078e3cff */
[----:B------:R-:W-:Y:S06]  /*3170*/  @P3 BRA `(.L_x_55) ;  /* 0xfffffffc002c3947 */ /* 0x000fec000383ffff */
[----:B------:R-:W-:Y:S01]  /*3180*/  ULEA UR4, UR5, UR6, 0x3 ;  /* 0x0000000605047291 */ /* 0x000fe2000f8e18ff */
[----:B------:R-:W-:-:S08]  /*3190*/  SHF.L.U32 R3, R12, 0x1f, RZ ;  /* 0x0000001f0c037819 */ /* 0x000fd000000006ff */
[----:B------:R-:W1:Y:S02]  /*31a0*/  SYNCS.PHASECHK.TRANS64 P0, [UR4+0xa0], R3 ;  /* 0x0000a003ff0075a7 */ /* 0x000e640008001004 */
[----:B-1----:R-:W-:Y:S05]  /*31b0*/  @P0 BRA `(.L_x_56) ;  /* 0x0000000000080947 */ /* 0x002fea0003800000 */
[----:B------:R-:W1:Y:S02]  /*31c0*/  SYNCS.PHASECHK.TRANS64.TRYWAIT P0, [UR4+0xa0], R3 ;  /* 0x0000a003ff0075a7 */ /* 0x000e640008001104 */
[----:B-1----:R-:W-:Y:S05]  /*31d0*/  @!P0 BRA `(.L_x_57) ;  /* 0x0000006000f88947 */ /* 0x002fea0003800000 */
.L_x_56:
[----:B------:R-:W-:-:S04]  /*31e0*/  UIADD3 UR7, UPT, UPT, UR5, 0x1, URZ ;  /* 0x0000000105077890 */ /* 0x000fc8000fffe0ff */
[----:B------:R-:W-:-:S04]  /*31f0*/  UISETP.NE.AND UP0, UPT, UR7, 0x2, UPT ;  /* 0x000000020700788c */ /* 0x000fc8000bf05270 */
[----:B------:R-:W-:Y:S02]  /*3200*/  USEL UR8, URZ, 0x1, UP0 ;  /* 0x00000001ff087887 */ /* 0x000fe40008000000 */
[----:B------:R-:W-:-:S04]  /*3210*/  USEL UR7, UR7, URZ, UP0 ;  /* 0x000000ff07077287 */ /* 0x000fc80008000000 */
[----:B------:R-:W-:Y:S01]  /*3220*/  ULEA UR7, UR7, UR6, 0x3 ;  /* 0x0000000607077291 */ /* 0x000fe2000f8e18ff */
[----:B-1----:R-:W-:-:S04]  /*3230*/  LOP3.LUT R3, R12, UR8, RZ, 0x3c, !PT ;  /* 0x000000080c037c12 */ /* 0x002fc8000f8e3cff */
[----:B------:R-:W-:-:S04]  /*3240*/  SHF.L.U32 R0, R3, 0x1f, RZ ;  /* 0x0000001f03007819 */ /* 0x000fc800000006ff */
[----:B------:R-:W1:Y:S02]  /*3250*/  SYNCS.PHASECHK.TRANS64 P0, [UR7+0xa0], R0 ;  /* 0x0000a000ff0075a7 */ /* 0x000e640008001007 */
[----:B-1----:R-:W-:Y:S05]  /*3260*/  @P0 EXIT ;  /* 0x000000000000094d */ /* 0x002fea0003800000 */
[----:B------:R-:W-:Y:S02]  /*3270*/  SHF.L.U32 R3, R3, 0x1f, RZ ;  /* 0x0000001f03037819 */ /* 0x000fe400000006ff */
[----:B------:R-:W-:-:S07]  /*3280*/  MOV R0, UR7 ;  /* 0x0000000700007c02 */ /* 0x000fce0008000f00 */
.L_x_58:
[----:B-1----:R1:W2:Y:S02]  /*3290*/  SYNCS.PHASECHK.TRANS64.TRYWAIT P0, [R0+URZ+0xa0], R3 ;  /* 0x0000a003000075a7 */ /* 0x0022a400080011ff */
[----:B--2---:R-:W-:Y:S05]  /*32a0*/  @!P0 NANOSLEEP.SYNCS 0x989680 ;  /* 0x009896800000895d */ /* 0x004fea0003900000 */
[----:B------:R-:W2:Y:S02]  /*32b0*/  @!P0 SYNCS.PHASECHK.TRANS64 P0, [R0+URZ+0xa0], R3 ;  /* 0x0000a003000085a7 */ /* 0x000ea400080010ff */
[----:B--2---:R-:W-:Y:S05]  /*32c0*/  @P0 EXIT ;  /* 0x000000000000094d */ /* 0x004fea0003800000 */
[----:B------:R-:W-:Y:S05]  /*32d0*/  BRA `(.L_x_58) ;  /* 0xfffffffc00ec7947 */ /* 0x000fea000383ffff */
.L_x_51:
[----:B------:R-:W-:Y:S05]  /*32e0*/  BRA.U UP4, `(.L_x_59) ;  /* 0x0000001504487547 */ /* 0x000fea000b800000 */
[----:B------:R-:W-:Y:S01]  /*32f0*/  UMOV UR4, 0x40 ;  /* 0x0000004000047882 */ /* 0x000fe20000000000 */
[----:B------:R-:W-:Y:S01]  /*3300*/  NOP ;  /* 0x0000000000007918 */ /* 0x000fe20000000000 */
[----:B------:R-:W-:Y:S01]  /*3310*/  ULEA UR5, UR47, UR4, 0x18 ;  /* 0x000000042f057291 */ /* 0x000fe2000f8ec0ff */
[----:B------:R-:W-:Y:S02]  /*3320*/  UMOV UR6, 0x400 ;  /* 0x0000040000067882 */ /* 0x000fe40000000000 */
[----:B------:R-:W-:-:S06]  /*3330*/  ULEA UR6, UR47, UR6, 0x18 ;  /* 0x000000062f067291 */ /* 0x000fcc000f8ec0ff */
[----:B------:R-:W1:Y:S02]  /*3340*/  LDS.U8 R0, [UR5+0x1c] ;  /* 0x00001c05ff007984 */ /* 0x000e640008000000 */
[----:B-1----:R-:W-:-:S13]  /*3350*/  ISETP.NE.AND P0, PT, R0, RZ, PT ;  /* 0x000000ff0000720c */ /* 0x002fda0003f05270 */
[----:B------:R-:W-:Y:S05]  /*3360*/  @P0 BRA `(.L_x_60) ;  /* 0x0000000400080947 */ /* 0x000fea0003800000 */
[----:B------:R-:W-:Y:S02]  /*3370*/  UISETP.NE.U32.AND UP1, UPT, UR68, 0x1, UPT ;  /* 0x000000014400788c */ /* 0x000fe4000bf25070 */
[----:B------:R-:W-:-:S07]  /*3380*/  UIADD3 UR7, UPT, UPT, UR5, 0x8, URZ ;  /* 0x0000000805077890 */ /* 0x000fce000fffe0ff */
[----:B------:R-:W-:Y:S05]  /*3390*/  BRA.U !UP1, `(.L_x_61) ;  /* 0x00000001099c7547 */ /* 0x000fea000b800000 */
[----:B------:R-:W-:Y:S01]  /*33a0*/  ELECT P0, URZ, PT ;  /* 0x0000000000ff782f */ /* 0x000fe20003800000 */
[----:B------:R-:W-:-:S12]  /*33b0*/  BSSY B0, `(.L_x_61) ;  /* 0x0000025000007945 */ /* 0x000fd80003800000 */
[----:B------:R-:W-:Y:S05]  /*33c0*/  @!P0 BRA `(.L_x_62) ;  /* 0x00000000008c8947 */ /* 0x000fea0003800000 */
[----:B------:R-:W-:-:S05]  /*33d0*/  UMOV UR4, 0x10 ;  /* 0x0000001000047882 */ /* 0x000fca0000000000 */
[----:B------:R-:W-:Y:S04]  /*33e0*/  DEPBAR.LE SB1, 0x36 ;  /* 0x00009d800000791a */ /* 0x000fe80000000000 */
[----:B------:R-:W1:Y:S02]  /*33f0*/  UTCATOMSWS.2CTA.FIND_AND_SET.ALIGN UP0, UR4, UR4 ;  /* 0x00000004000475e3 */ /* 0x000e640008200800 */
[----:B-1----:R-:W-:Y:S01]  /*3400*/  MOV R11, UR4 ;  /* 0x00000004000b7c02 */ /* 0x002fe20008000f00 */
[----:B------:R-:W-:Y:S06]  /*3410*/  BRA.U UP0, `(.L_x_63) ;  /* 0x0000000100187547 */ /* 0x000fec000b800000 */
.L_x_64:
[----:B------:R-:W-:Y:S05]  /*3420*/  NANOSLEEP 0x64 ;  /* 0x000000640000795d */ /* 0x000fea0003800000 */
[----:B------:R-:W-:-:S05]  /*3430*/  UMOV UR4, 0x10 ;  /* 0x0000001000047882 */ /* 0x000fca0000000000 */
[----:B------:R-:W-:Y:S04]  /*3440*/  DEPBAR.LE SB1, 0x36 ;  /* 0x00009d800000791a */ /* 0x000fe80000000000 */
[----:B------:R-:W1:Y:S02]  /*3450*/  UTCATOMSWS.2CTA.FIND_AND_SET.ALIGN UP0, UR4, UR4 ;  /* 0x00000004000475e3 */ /* 0x000e640008200800 */
[----:B-1----:R-:W-:Y:S01]  /*3460*/  MOV R11, UR4 ;  /* 0x00000004000b7c02 */ /* 0x002fe20008000f00 */
[----:B------:R-:W-:Y:S05]  /*3470*/  BRA.U !UP0, `(.L_x_64) ;  /* 0xfffffffd08e87547 */ /* 0x000fea000b83ffff */
.L_x_63:
[----:B------:R-:W1:Y:S01]  /*3480*/  LDS R7, [UR5+0x10] ;  /* 0x00001005ff077984 */ /* 0x000e620008000800 */
[----:B------:R-:W-:Y:S01]  /*3490*/  IMAD.U32 R5, RZ, RZ, UR6 ;  /* 0x00000006ff057e24 */ /* 0x000fe2000f8e00ff */
[----:B------:R-:W-:-:S03]  /*34a0*/  MOV R4, UR69 ;  /* 0x0000004500047c02 */ /* 0x000fc60008000f00 */
[----:B------:R-:W-:Y:S01]  /*34b0*/  VIADD R5, R5, 0x140 ;  /* 0x0000014005057836 */ /* 0x000fe20000000000 */
[----:B-1----:R-:W-:-:S04]  /*34c0*/  SHF.L.U32 R7, R7, 0x1f, RZ ;  /* 0x0000001f07077819 */ /* 0x002fc800000006ff */
[----:B------:R-:W1:Y:S02]  /*34d0*/  SYNCS.PHASECHK.TRANS64.TRYWAIT P0, [UR5+0x8], R7 ;  /* 0x00000807ff0075a7 */ /* 0x000e640008001105 */
[----:B-1----:R-:W-:Y:S05]  /*34e0*/  @P0 BRA `(.L_x_65) ;  /* 0x0000000000080947 */ /* 0x002fea0003800000 */
[----:B------:R-:W1:Y:S02]  /*34f0*/  SYNCS.PHASECHK.TRANS64.TRYWAIT P0, [UR5+0x8], R7 ;  /* 0x00000807ff0075a7 */ /* 0x000e640008001105 */
[----:B-1----:R-:W-:Y:S05]  /*3500*/  @!P0 BRA `(.L_x_66) ;  /* 0x0000006000448947 */ /* 0x002fea0003800000 */
.L_x_65:
[----:B-1----:R-:W-:Y:S01]  /*3510*/  HFMA2 R0, -RZ, RZ, 0, 5.9604644775390625e-08 ;  /* 0x00000001ff007431 */ /* 0x002fe200000001ff */
[----:B------:R-:W-:Y:S01]  /*3520*/  UPRMT UR4, UR69, 0x654, UR7 ;  /* 0x0000065445047896 */ /* 0x000fe20008000007 */
[----:B------:R-:W-:Y:S01]  /*3530*/  IMAD.MOV.U32 R8, RZ, RZ, 0xffff ;  /* 0x0000ffffff087424 */ /* 0x000fe200078e00ff */
[----:B------:R-:W-:Y:S01]  /*3540*/  PRMT R4, R4, 0x654, R5 ;  /* 0x0000065404047816 */ /* 0x000fe20000000005 */
[----:B------:R-:W-:Y:S02]  /*3550*/  IMAD.MOV.U32 R6, RZ, RZ, 0x4 ;  /* 0x00000004ff067424 */ /* 0x000fe400078e00ff */
[----:B------:R-:W-:Y:S01]  /*3560*/  IMAD.SHL.U32 R9, R11, 0x20, RZ ;  /* 0x000000200b097824 */ /* 0x000fe200078e00ff */
[----:B------:R-:W-:Y:S02]  /*3570*/  MOV R5, UR4 ;  /* 0x0000000400057c02 */ /* 0x000fe40008000f00 */
[-C--:B------:R-:W-:Y:S01]  /*3580*/  SHF.L.U32 R8, R8, R11.reuse, RZ ;  /* 0x0000000b08087219 */ /* 0x080fe200000006ff */
[----:B------:R1:W-:Y:S01]  /*3590*/  SYNCS.ARRIVE.TRANS64.RED RZ, [UR4], R6 ;  /* 0x00000006ffff79a7 */ /* 0x0003e20008000404 */
[----:B------:R-:W-:Y:S01]  /*35a0*/  SHF.L.U32 R7, R0, R11, RZ ;  /* 0x0000000b00077219 */ /* 0x000fe200000006ff */
[----:B------:R1:W-:Y:S04]  /*35b0*/  STS [UR6+0x140], R9 ;  /* 0x00014009ff007988 */ /* 0x0003e80008000806 */
[----:B------:R1:W-:Y:S04]  /*35c0*/  STAS [R4.64], R11 ;  /* 0x0000000b04007dbd */ /* 0x0003e8000c0008ff */
[----:B------:R1:W-:Y:S04]  /*35d0*/  ATOMS.OR RZ, [UR5+0x14], R8 ;  /* 0x00001408ffff798c */ /* 0x0003e8000b000005 */
[----:B------:R1:W-:Y:S04]  /*35e0*/  ATOMS.OR RZ, [UR5+0x18], R7 ;  /* 0x00001807ffff798c */ /* 0x0003e8000b000005 */
[----:B------:R1:W-:Y:S02]  /*35f0*/  ATOMS.XOR RZ, [UR5+0x10], R0 ;  /* 0x00001000ffff798c */ /* 0x0003e4000b800005 */
.L_x_62:
[----:B------:R-:W-:Y:S05]  /*3600*/  BSYNC B0 ;  /* 0x0000000000007941 */ /* 0x000fea0003800000 */
.L_x_61:
[----:B------:R-:W-:Y:S05]  /*3610*/  BRA.U UP1, `(.L_x_67) ;  /* 0x00000001016c7547 */ /* 0x000fea000b800000 */
[----:B------:R-:W-:-:S03]  /*3620*/  UMOV UR4, 0xffffffff ;  /* 0xffffffff00047882 */ /* 0x000fc60000000000 */
[----:B------:R-:W-:Y:S05]  /*3630*/  BRA.DIV UR4, `(.L_x_68) ;  /* 0x0000006204107947 */ /* 0x000fea000b800000 */
[----:B------:R-:W-:-:S13]  /*3640*/  ELECT P0, URZ, PT ;  /* 0x0000000000ff782f */ /* 0x000fda0003800000 */
.L_x_170:
[----:B------:R-:W-:Y:S05]  /*3650*/  @!P0 BRA `(.L_x_67) ;  /* 0x00000000005c8947 */ /* 0x000fea0003800000 */
[----:B-1----:R-:W1:Y:S02]  /*3660*/  LDS R5, [UR5+0x10] ;  /* 0x00001005ff057984 */ /* 0x002e640008000800 */
[----:B-1----:R-:W-:-:S04]  /*3670*/  SHF.L.U32 R5, R5, 0x1f, RZ ;  /* 0x0000001f05057819 */ /* 0x002fc800000006ff */
[----:B------:R-:W1:Y:S02]  /*3680*/  SYNCS.PHASECHK.TRANS64.TRYWAIT P0, [UR5+0x8], R5 ;  /* 0x00000805ff0075a7 */ /* 0x000e640008001105 */
[----:B-1----:R-:W-:Y:S05]  /*3690*/  @P0 BRA `(.L_x_69) ;  /* 0x0000000000080947 */ /* 0x002fea0003800000 */
[----:B------:R-:W1:Y:S02]  /*36a0*/  SYNCS.PHASECHK.TRANS64.TRYWAIT P0, [UR5+0x8], R5 ;  /* 0x00000805ff0075a7 */ /* 0x000e640008001105 */
[----:B-1----:R-:W-:Y:S05]  /*36b0*/  @!P0 BRA `(.L_x_70) ;  /* 0x0000006000148947 */ /* 0x002fea0003800000 */
.L_x_69:
[----:B------:R-:W2:Y:S01]  /*36c0*/  LDS R7, [UR6+0x140] ;  /* 0x00014006ff077984 */ /* 0x000ea20008000800 */
[----:B-1----:R-:W-:Y:S02]  /*36d0*/  HFMA2 R0, -RZ, RZ, 0, 5.9604644775390625e-08 ;  /* 0x00000001ff007431 */ /* 0x002fe400000001ff */
[----:B------:R-:W-:Y:S01]  /*36e0*/  IMAD.MOV.U32 R4, RZ, RZ, 0xffff ;  /* 0x0000ffffff047424 */ /* 0x000fe200078e00ff */
[----:B------:R-:W-:Y:S01]  /*36f0*/  UPRMT UR4, UR69, 0x654, UR7 ;  /* 0x0000065445047896 */ /* 0x000fe20008000007 */
[----:B--2---:R-:W-:-:S03]  /*3700*/  IMAD.SHL.U32 R5, R7, 0x20, RZ ;  /* 0x0000002007057824 */ /* 0x004fc600078e00ff */
[-C--:B------:R-:W-:Y:S02]  /*3710*/  SHF.L.U32 R4, R4, R7.reuse, RZ ;  /* 0x0000000704047219 */ /* 0x080fe400000006ff */
[----:B------:R-:W-:Y:S01]  /*3720*/  SHF.L.U32 R7, R0, R7, RZ ;  /* 0x0000000700077219 */ /* 0x000fe200000006ff */
[----:B------:R2:W-:Y:S04]  /*3730*/  STS [UR6+0x140], R5 ;  /* 0x00014005ff007988 */ /* 0x0005e80008000806 */
[----:B------:R2:W-:Y:S04]  /*3740*/  ATOMS.OR RZ, [UR5+0x14], R4 ;  /* 0x00001404ffff798c */ /* 0x0005e8000b000005 */
[----:B------:R2:W-:Y:S01]  /*3750*/  ATOMS.OR RZ, [UR5+0x18], R7 ;  /* 0x00001807ffff798c */ /* 0x0005e2000b000005 */
[----:B------:R-:W-:Y:S03]  /*3760*/  SYNCS.ARRIVE.TRANS64.RED.A1T0 RZ, [UR4], RZ ;  /* 0x000000ffffff79a7 */ /* 0x000fe60008100404 */
[----:B------:R2:W-:Y:S01]  /*3770*/  ATOMS.XOR RZ, [UR5+0x10], R0 ;  /* 0x00001000ffff798c */ /* 0x0005e2000b800005 */
[----:B------:R-:W-:Y:S05]  /*3780*/  BRA `(.L_x_67) ;  /* 0x0000000000107947 */ /* 0x000fea0003800000 */
.L_x_60:
[----:B------:R-:W-:Y:S02]  /*3790*/  MOV R0, 0xffffffff ;  /* 0xffffffff00007802 */ /* 0x000fe40000000f00 */
[----:B------:R-:W-:-:S03]  /*37a0*/  MOV R4, 0x37d0 ;  /* 0x000037d000047802 */ /* 0x000fc60000000f00 */
[----:B------:R1:W-:Y:S04]  /*37b0*/  STS [UR6+0x140], R0 ;  /* 0x00014000ff007988 */ /* 0x0003e80008000806 */
[----:B-1---5:R-:W-:Y:S05]  /*37c0*/  CALL.REL.NOINC `($__internal_1_$__cuda_sm10x_tcgen05_guardrail_trap_phase_invalid_during_alloc) ;  /* 0x0000006400e87944 */ /* 0x022fea0003c00000 */
.L_x_67:
[----:B------:R-:W-:Y:S05]  /*37d0*/  WARPSYNC.ALL ;  /* 0x0000000000007948 */ /* 0x000fea0003800000 */
[----:B------:R-:W3:Y:S01]  /*37e0*/  S2UR UR4, SR_CgaCtaId ;  /* 0x00000000000479c3 */ /* 0x000ee20000008800 */
[----:B------:R-:W-:Y:S01]  /*37f0*/  UMOV UR41, 0x400 ;  /* 0x0000040000297882 */ /* 0x000fe20000000000 */
[----:B------:R-:W-:-:S06]  /*3800*/  NOP ;  /* 0x0000000000007918 */ /* 0x000fcc0000000000 */
[----:B------:R-:W-:Y:S06]  /*3810*/  BAR.ARV 0x6, 0xa0 ;  /* 0x0182800000007b1d */ /* 0x000fec0000002000 */
[----:B------:R-:W4:Y:S01]  /*3820*/  LDCU UR6, c[0x0][0x38c] ;  /* 0x00007180ff0677ac */ /* 0x000f220008000800 */
[----:B------:R-:W-:Y:S01]  /*3830*/  LOP3.LUT R3, R3, 0xffff, RZ, 0xc0, !PT ;  /* 0x0000ffff03037812 */ /* 0x000fe200078ec0ff */
[----:B-1----:R-:W-:Y:S01]  /*3840*/  IMAD.MOV.U32 R9, RZ, RZ, 0x1 ;  /* 0x00000001ff097424 */ /* 0x002fe200078e00ff */
[----:B------:R-:W-:Y:S01]  /*3850*/  LOP3.LUT R2, R2, 0xffff, RZ, 0xc0, !PT ;  /* 0x0000ffff02027812 */ /* 0x000fe200078ec0ff */
[----:B------:R-:W-:Y:S01]  /*3860*/  IMAD.MOV.U32 R8, RZ, RZ, RZ ;  /* 0x000000ffff087224 */ /* 0x000fe200078e00ff */
[----:B------:R-:W-:Y:S01]  /*3870*/  R2UR UR43, R3 ;  /* 0x00000000032b72ca */ /* 0x000fe200000e0000 */
[----:B------:R-:W-:Y:S01]  /*3880*/  UMOV UR47, URZ ;  /* 0x000000ff002f7c82 */ /* 0x000fe20008000000 */
[----:B------:R-:W-:-:S02]  /*3890*/  R2UR UR65, R2 ;  /* 0x00000000024172ca */ /* 0x000fc400000e0000 */
[----:B------:R-:W-:Y:S01]  /*38a0*/  CS2R R2, SRZ ;  /* 0x0000000000027805 */ /* 0x000fe2000001ff00 */
[----:B------:R-:W-:Y:S01]  /*38b0*/  UMOV UR38, URZ ;  /* 0x000000ff00267c82 */ /* 0x000fe20008000000 */
[----:B---3--:R-:W-:Y:S01]  /*38c0*/  ULEA UR41, UR4, UR41, 0x18 ;  /* 0x0000002904297291 */ /* 0x008fe2000f8ec0ff */
[----:B------:R-:W-:Y:S01]  /*38d0*/  UMOV UR37, URZ ;  /* 0x000000ff00257c82 */ /* 0x000fe20008000000 */
[----:B------:R-:W-:Y:S02]  /*38e0*/  UISETP.NE.AND UP3, UPT, UR68, URZ, UPT ;  /* 0x000000ff4400728c */ /* 0x000fe4000bf65270 */
[----:B------:R-:W-:Y:S02]  /*38f0*/  UIADD3 UR5, UPT, UPT, UR41, 0x8400, URZ ;  /* 0x0000840029057890 */ /* 0x000fe4000fffe0ff */
[----:B------:R-:W-:-:S03]  /*3900*/  UIADD3 UR4, UPT, UPT, UR41, 0x28400, URZ ;  /* 0x0002840029047890 */ /* 0x000fc6000fffe0ff */
[----:B--2---:R-:W1:Y:S01]  /*3910*/  LDS R0, [UR41+0x140] ;  /* 0x00014029ff007984 */ /* 0x004e620008000800 */
[----:B----4-:R-:W-:Y:S02]  /*3920*/  UIADD3 UR6, UPT, UPT, UR6, 0x3f, URZ ;  /* 0x0000003f06067890 */ /* 0x010fe4000fffe0ff */
[----:B------:R-:W-:Y:S02]  /*3930*/  USHF.R.U32.HI UR5, URZ, 0x4, UR5 ;  /* 0x00000004ff057899 */ /* 0x000fe40008011605 */
[----:B------:R-:W-:Y:S02]  /*3940*/  USHF.R.S32.HI UR64, URZ, 0x1f, UR6 ;  /* 0x0000001fff407899 */ /* 0x000fe40008011406 */
[----:B------:R-:W-:Y:S02]  /*3950*/  USHF.R.U32.HI UR4, URZ, 0x4, UR4 ;  /* 0x00000004ff047899 */ /* 0x000fe40008011604 */
[----:B------:R-:W-:Y:S02]  /*3960*/  ULEA.HI UR64, UR64, UR6, URZ, 0x6 ;  /* 0x0000000640407291 */ /* 0x000fe4000f8f30ff */
[----:B------:R-:W-:-:S02]  /*3970*/  ULOP3.LUT UR5, UR5, 0x3fff, URZ, 0xc0, !UPT ;  /* 0x00003fff05057892 */ /* 0x000fc4000f8ec0ff */
[----:B------:R-:W-:Y:S02]  /*3980*/  USHF.R.S32.HI UR64, URZ, 0x6, UR64 ;  /* 0x00000006ff407899 */ /* 0x000fe40008011440 */
[----:B------:R-:W-:Y:S02]  /*3990*/  ULOP3.LUT UR45, UR4, 0x3fff, URZ, 0xc0, !UPT ;  /* 0x00003fff042d7892 */ /* 0x000fe4000f8ec0ff */
[----:B------:R-:W-:Y:S01]  /*39a0*/  UISETP.LT.AND UP0, UPT, UR64, 0x1, UPT ;  /* 0x000000014000788c */ /* 0x000fe2000bf01270 */
[----:B------:R-:W-:Y:S01]  /*39b0*/  UMOV UR62, 0x0 ;  /* 0x00000000003e7882 */ /* 0x000fe20000000000 */
        /* <DEDUP_REMOVED lines=9> */
[----:B------:R-:W-:-:S02]  /*3a50*/  ULOP3.LUT UR44, UR5, 0x10000, URZ, 0xfc, !UPT ;  /* 0x00010000052c7892 */ /* 0x000fc4000f8efcff */
[----:B------:R-:W-:Y:S02]  /*3a60*/  ULOP3.LUT UR45, UR45, 0x10000, URZ, 0xfc, !UPT ;  /* 0x000100002d2d7892 */ /* 0x000fe4000f8efcff */
[----:B------:R-:W-:Y:S01]  /*3a70*/  USEL UR66, UR64, 0x1, !UP0 ;  /* 0x0000000140427887 */ /* 0x000fe2000c000000 */
[----:B------:R-:W-:Y:S01]  /*3a80*/  UMOV UR52, 0x0 ;  /* 0x0000000000347882 */ /* 0x000fe20000000000 */
[----:B------:R-:W-:Y:S01]  /*3a90*/  UMOV UR53, 0x10100910 ;  /* 0x1010091000357882 */ /* 0x000fe20000000000 */
[----:B------:R-:W-:Y:S01]  /*3aa0*/  UMOV UR50, 0x0 ;  /* 0x0000000000327882 */ /* 0x000fe20000000000 */
[----:B------:R-:W-:Y:S01]  /*3ab0*/  UMOV UR51, 0x10100910 ;  /* 0x1010091000337882 */ /* 0x000fe20000000000 */
[----:B------:R-:W-:Y:S01]  /*3ac0*/  UMOV UR48, 0x0 ;  /* 0x0000000000307882 */ /* 0x000fe20000000000 */
[----:B-1----:R-:W-:Y:S01]  /*3ad0*/  R2UR UR67, R0 ;  /* 0x00000000004372ca */ /* 0x002fe200000e0000 */
[----:B------:R-:W-:-:S14]  /*3ae0*/  UMOV UR49, 0x10100910 ;  /* 0x1010091000317882 */ /* 0x000fdc0000000000 */
.L_x_78:
[C---:B------:R-:W-:Y:S02]  /*3af0*/  LEA R0, R8.reuse, UR41, 0x3 ;  /* 0x0000002908007c11 */ /* 0x040fe4000f8e18ff */
[----:B------:R-:W-:Y:S02]  /*3b00*/  SHF.L.U32 R5, R3, 0x1f, RZ ;  /* 0x0000001f03057819 */ /* 0x000fe400000006ff */
[----:B------:R-:W-:Y:S02]  /*3b10*/  LEA R4, R8, UR41, 0x4 ;  /* 0x0000002908047c11 */ /* 0x000fe4000f8e20ff */
[----:B------:R-:W1:Y:S02]  /*3b20*/  SYNCS.PHASECHK.TRANS64.TRYWAIT P0, [R0+URZ+0x90], R5 ;  /* 0x00009005000075a7 */ /* 0x000e6400080011ff */
[----:B-1-3--:R-:W-:Y:S05]  /*3b30*/  @!P0 BRA `(.L_x_71) ;  /* 0x0000005c000c8947 */ /* 0x00afea0003800000 */
.L_x_171:
[----:B-1----:R-:W1:Y:S01]  /*3b40*/  LDS.128 R4, [R4+0x120] ;  /* 0x0001200004047984 */ /* 0x002e620000000c00 */
[----:B------:R-:W-:Y:S02]  /*3b50*/  VIADD R0, R0, 0xa0 ;  /* 0x000000a000007836 */ /* 0x000fe40000000000 */
[----:B------:R-:W-:Y:S01]  /*3b60*/  VIADD R8, R8, 0x1 ;  /* 0x0000000108087836 */ /* 0x000fe20000000000 */
[----:B------:R-:W-:Y:S01]  /*3b70*/  @!PT LDS RZ, [RZ] ;  /* 0x00000000fffff984 */ /* 0x000fe20000000800 */
[----:B------:R-:W-:Y:S01]  /*3b80*/  @!PT LDS RZ, [RZ] ;  /* 0x00000000fffff984 */ /* 0x000fe20000000800 */
[----:B------:R-:W-:Y:S01]  /*3b90*/  @!PT LDS RZ, [RZ] ;  /* 0x00000000fffff984 */ /* 0x000fe20000000800 */
[----:B------:R-:W-:Y:S01]  /*3ba0*/  @!PT LDS RZ, [RZ] ;  /* 0x00000000fffff984 */ /* 0x000fe20000000800 */
[----:B------:R2:W-:Y:S06]  /*3bb0*/  MEMBAR.ALL.CTA ;  /* 0x0000000000007992 */ /* 0x0005ec0000008000 */
[----:B--2---:R-:W2:Y:S01]  /*3bc0*/  FENCE.VIEW.ASYNC.S ;  /* 0x00000000000073c6 */ /* 0x004ea20000000000 */
[----:B------:R-:W-:-:S04]  /*3bd0*/  PRMT R0, RZ, 0x654, R0 ;  /* 0x00000654ff007816 */ /* 0x000fc80000000000 */
[----:B--2---:R2:W-:Y:S01]  /*3be0*/  SYNCS.ARRIVE.TRANS64.RED.A1T0 RZ, [R0+URZ], RZ ;  /* 0x000000ff00ff79a7 */ /* 0x0045e200081004ff */
[----:B-1----:R-:W-:Y:S01]  /*3bf0*/  LOP3.LUT P1, RZ, R6, 0x1, RZ, 0xc0, !PT ;  /* 0x0000000106ff7812 */ /* 0x002fe2000782c0ff */
[----:B--2---:R-:W-:-:S12]  /*3c00*/  BRA.U UP3, `(.L_x_72) ;  /* 0x0000000503587547 */ /* 0x004fd8000b800000 */
[----:B------:R-:W1:Y:S01]  /*3c10*/  LDCU UR4, c[0x0][0x38c] ;  /* 0x00007180ff0477ac */ /* 0x000e620008000800 */
[----:B------:R-:W-:Y:S02]  /*3c20*/  PLOP3.LUT P2, PT, PT, PT, PT, 0x80, 0x8 ;  /* 0x000000000008781c */ /* 0x000fe40003f4f070 */
[----:B------:R-:W-:Y:S01]  /*3c30*/  SHF.L.U32 R5, R9, 0x1f, RZ ;  /* 0x0000001f09057819 */ /* 0x000fe200000006ff */
[----:B------:R-:W-:Y:S02]  /*3c40*/  ULEA UR46, UR47, UR41, 0x3 ;  /* 0x000000292f2e7291 */ /* 0x000fe4000f8e18ff */
[----:B------:R-:W-:Y:S02]  /*3c50*/  ULEA UR36, UR47, UR67, 0x6 ;  /* 0x000000432f247291 */ /* 0x000fe4000f8e30ff */
[----:B-1----:R-:W-:-:S06]  /*3c60*/  UISETP.GE.AND UP0, UPT, UR4, 0x1, UPT ;  /* 0x000000010400788c */ /* 0x002fcc000bf06270 */
[----:B------:R-:W-:-:S05]  /*3c70*/  PLOP3.LUT P0, PT, PT, PT, UP0, 0x80, 0x8 ;  /* 0x000000000008781c */ /* 0x000fca0003f0f008 */
[----:B------:R-:W-:-:S08]  /*3c80*/  @UP0 ULEA UR4, UR38, UR41, 0x3 ;  /* 0x0000002926040291 */ /* 0x000fd0000f8e18ff */
[----:B------:R-:W-:-:S04]  /*3c90*/  @P0 SHF.L.U32 R0, R2, 0x1f, RZ ;  /* 0x0000001f02000819 */ /* 0x000fc800000006ff */
[----:B------:R1:W2:Y:S01]  /*3ca0*/  @P0 SYNCS.PHASECHK.TRANS64.TRYWAIT P2, [UR4], R0 ;  /* 0x00000000ff0005a7 */ /* 0x0002a20008041104 */
[----:B------:R-:W3:Y:S02]  /*3cb0*/  SYNCS.PHASECHK.TRANS64.TRYWAIT P0, [UR46+0xd0], R5 ;  /* 0x0000d005ff0075a7 */ /* 0x000ee4000800112e */
[----:B-123--:R-:W-:Y:S05]  /*3cc0*/  @!P0 BRA `(.L_x_73) ;  /* 0x0000005800bc8947 */ /* 0x00efea0003800000 */
.L_x_173:
[----:B------:R-:W-:Y:S01]  /*3cd0*/  UMOV UR42, UR37 ;  /* 0x00000025002a7c82 */ /* 0x000fe20008000000 */
[----:B------:R-:W-:Y:S05]  /*3ce0*/  BRA.U !UP0, `(.L_x_74) ;  /* 0x0000000508107547 */ /* 0x000fea000b800000 */
[----:B------:R-:W-:Y:S02]  /*3cf0*/  UIADD3 UR42, UPT, UPT, UR66, UR37, URZ ;  /* 0x00000025422a7290 */ /* 0x000fe4000fffe0ff */
[----:B------:R-:W-:Y:S01]  /*3d00*/  UPLOP3.LUT UP2, UPT, UPT, UPT, UPT, 0x40, 0x4 ;  /* 0x000000000004789c */ /* 0x000fe20003f4e870 */
[----:B------:R-:W-:Y:S01]  /*3d10*/  UMOV UR39, UR64 ;  /* 0x0000004000277c82 */ /* 0x000fe20008000000 */
[----:B------:R-:W-:-:S09]  /*3d20*/  UMOV UR5, UR38 ;  /* 0x0000002600057c82 */ /* 0x000fd20008000000 */
.L_x_77:
[----:B------:R-:W-:Y:S01]  /*3d30*/  ULEA UR7, UR5, UR41, 0x3 ;  /* 0x0000002905077291 */ /* 0x000fe2000f8e18ff */
[----:B--23--:R-:W-:Y:S11]  /*3d40*/  @P2 BRA `(.L_x_75) ;  /* 0x00000000000c2947 */ /* 0x00cff60003800000 */
[----:B-1----:R-:W-:Y:S04]  /*3d50*/  SHF.L.U32 R5, R2, 0x1f, RZ ;  /* 0x0000001f02057819 */ /* 0x002fe800000006ff */
[----:B------:R-:W1:Y:S02]  /*3d60*/  SYNCS.PHASECHK.TRANS64.TRYWAIT P0, [UR7], R5 ;  /* 0x00000005ff0075a7 */ /* 0x000e640008001107 */
[----:B-1----:R-:W-:Y:S05]  /*3d70*/  @!P0 BRA `(.L_x_76) ;  /* 0x0000005800a88947 */ /* 0x002fea0003800000 */
.L_x_75:
[----:B------:R-:W-:Y:S01]  /*3d80*/  UISETP.NE.AND UP0, UPT, UR39, 0x1, UPT ;  /* 0x000000012700788c */ /* 0x000fe2000bf05270 */
[----:B------:R-:W-:Y:S01]  /*3d90*/  PLOP3.LUT P2, PT, PT, PT, PT, 0x80, 0x8 ;  /* 0x000000000008781c */ /* 0x000fe20003f4f070 */
[----:B------:R-:W-:Y:S02]  /*3da0*/  UIADD3 UR4, UPT, UPT, UR5, 0x1, URZ ;  /* 0x0000000105047890 */ /* 0x000fe4000fffe0ff */
[----:B------:R-:W-:Y:S02]  /*3db0*/  UIADD3 UR40, UPT, UPT, UR7, 0x20, URZ ;  /* 0x0000002007287890 */ /* 0x000fe4000fffe0ff */
[----:B------:R-:W-:Y:S01]  /*3dc0*/  UISETP.NE.AND UP1, UPT, UR4, 0x4, UPT ;  /* 0x000000040400788c */ /* 0x000fe2000bf25270 */
[----:B------:R-:W-:Y:S01]  /*3dd0*/  PLOP3.LUT P0, PT, PT, PT, UP0, 0x80, 0x8 ;  /* 0x000000000008781c */ /* 0x000fe20003f0f008 */
[----:B------:R-:W-:Y:S02]  /*3de0*/  UIADD3 UR37, UPT, UPT, UR37, 0x1, URZ ;  /* 0x0000000125257890 */ /* 0x000fe4000fffe0ff */
[----:B------:R-:W-:Y:S02]  /*3df0*/  USEL UR6, URZ, 0x1, UP1 ;  /* 0x00000001ff067887 */ /* 0x000fe40008800000 */
[----:B------:R-:W-:Y:S02]  /*3e00*/  USEL UR38, UR4, URZ, UP1 ;  /* 0x000000ff04267287 */ /* 0x000fe40008800000 */
[----:B------:R-:W-:Y:S02]  /*3e10*/  UIADD3 UR39, UPT, UPT, UR39, -0x1, URZ ;  /* 0xffffffff27277890 */ /* 0x000fe4000fffe0ff */
[----:B------:R-:W-:Y:S01]  /*3e20*/  @UP0 ULEA UR4, UR38, UR41, 0x3 ;  /* 0x0000002926040291 */ /* 0x000fe2000f8e18ff */
[----:B------:R-:W-:Y:S01]  /*3e30*/  LOP3.LUT R2, R2, UR6, RZ, 0x3c, !PT ;  /* 0x0000000602027c12 */ /* 0x000fe2000f8e3cff */
[----:B------:R-:W-:Y:S02]  /*3e40*/  ULEA UR6, UR5, UR45, 0x9 ;  /* 0x0000002d05067291 */ /* 0x000fe4000f8e48ff */
[----:B------:R-:W-:Y:S01]  /*3e50*/  UISETP.NE.AND UP0, UPT, UR37, UR42, UPT ;  /* 0x0000002a2500728c */ /* 0x000fe2000bf05270 */
[----:B-1----:R-:W-:Y:S01]  /*3e60*/  @P0 SHF.L.U32 R0, R2, 0x1f, RZ ;  /* 0x0000001f02000819 */ /* 0x002fe200000006ff */
[----:B------:R-:W-:Y:S02]  /*3e70*/  UIADD3 UR34, UPT, UPT, UR6, 0x2, URZ ;  /* 0x0000000206227890 */ /* 0x000fe4000fffe0ff */
[----:B------:R-:W-:Y:S01]  /*3e80*/  UIADD3 UR30, UPT, UPT, UR6, 0x4, URZ ;  /* 0x00000004061e7890 */ /* 0x000fe2000fffe0ff */
[----:B------:R2:W3:Y:S01]  /*3e90*/  @P0 SYNCS.PHASECHK.TRANS64.TRYWAIT P2, [UR4], R0 ;  /* 0x00000000ff0005a7 */ /* 0x0004e20008041104 */
[----:B------:R-:W-:Y:S02]  /*3ea0*/  ULEA UR4, UR5, UR44, 0xb ;  /* 0x0000002c05047291 */ /* 0x000fe4000f8e58ff */
[----:B------:R-:W-:Y:S02]  /*3eb0*/  UIADD3 UR26, UPT, UPT, UR6, 0x6, URZ ;  /* 0x00000006061a7890 */ /* 0x000fe4000fffe0ff */
        /* <DEDUP_REMOVED lines=10> */
[----:B------:R-:W-:Y:S01]  /*3f60*/  UIADD3 UR8, UPT, UPT, UR4, 0x406, URZ ;  /* 0x0000040604087890 */ /* 0x000fe2000fffe0ff */
[----:B------:R-:W-:Y:S01]  /*3f70*/  UMOV UR7, 0x40004040 ;  /* 0x4000404000077882 */ /* 0x000fe20000000000 */
[----:B------:R-:W-:Y:S01]  /*3f80*/  UMOV UR5, 0x40004040 ;  /* 0x4000404000057882 */ /* 0x000fe20000000000 */
[----:B------:R-:W-:Y:S01]  /*3f90*/  UMOV UR35, 0x40004040 ;  /* 0x4000404000237882 */ /* 0x000fe20000000000 */
[----:B------:R1:W-:Y:S01]  /*3fa0*/  UTCHMMA.2CTA gdesc[UR4], gdesc[UR6], tmem[UR36], tmem[UR62], idesc[UR63], UP2 ;  /* 0x00ff3e06040075ea */ /* 0x0003e20009200024 */
[----:B------:R-:W-:Y:S01]  /*3fb0*/  UPLOP3.LUT UP2, UPT, UPT, UPT, UPT, 0x80, 0x8 ;  /* 0x000000000008789c */ /* 0x000fe20003f4f070 */
[----:B------:R-:W-:Y:S01]  /*3fc0*/  UMOV UR33, 0x40004040 ;  /* 0x4000404000217882 */ /* 0x000fe20000000000 */
[----:B------:R-:W-:Y:S01]  /*3fd0*/  UMOV UR31, 0x40004040 ;  /* 0x40004040001f7882 */ /* 0x000fe20000000000 */
[----:B------:R2:W-:Y:S01]  /*3fe0*/  UTCHMMA.2CTA gdesc[UR32], gdesc[UR34], tmem[UR36], tmem[UR60], idesc[UR61], UPT ;  /* 0x00ff3c22200075ea */ /* 0x0005e2000ba00024 */
        /* <DEDUP_REMOVED lines=14> */
[----:B------:R-:W-:Y:S01]  /*40d0*/  UMOV UR9, 0x40004040 ;  /* 0x4000404000097882 */ /* 0x000fe20000000000 */
[----:B------:R2:W-:Y:S01]  /*40e0*/  UTCHMMA.2CTA gdesc[UR12], gdesc[UR14], tmem[UR36], tmem[UR50], idesc[UR51], UPT ;  /* 0x00ff320e0c0075ea */ /* 0x0005e2000ba00024 */
[----:B------:R2:W-:Y:S01]  /*40f0*/  UTCHMMA.2CTA gdesc[UR8], gdesc[UR10], tmem[UR36], tmem[UR48], idesc[UR49], UPT ;  /* 0x00ff300a080075ea */ /* 0x0005e2000ba00024 */
[----:B------:R2:W-:Y:S01]  /*4100*/  UTCBAR.2CTA.MULTICAST [UR40], URZ, UR43 ;  /* 0x000000ff280073e9 */ /* 0x0005e2000820082b */
[----:B-1----:R-:W-:Y:S01]  /*4110*/  UMOV UR5, UR38 ;  /* 0x0000002600057c82 */ /* 0x002fe20008000000 */
[----:B------:R-:W-:Y:S05]  /*4120*/  BRA.U UP0, `(.L_x_77) ;  /* 0xfffffffd00007547 */ /* 0x000fea000b83ffff */
.L_x_74:
[----:B------:R-:W-:Y:S01]  /*4130*/  UIADD3 UR4, UPT, UPT, UR46, 0xb0, URZ ;  /* 0x000000b02e047890 */ /* 0x000fe2000fffe0ff */
[----:B------:R-:W-:-:S08]  /*4140*/  UMOV UR37, UR42 ;  /* 0x0000002a00257c82 */ /* 0x000fd00008000000 */
[----:B------:R4:W-:Y:S01]  /*4150*/  UTCBAR.2CTA.MULTICAST [UR4], URZ, UR65 ;  /* 0x000000ff040073e9 */ /* 0x0009e20008200841 */
[----:B------:R-:W-:Y:S02]  /*4160*/  NOP ;  /* 0x0000000000007918 */ /* 0x000fe40000000000 */
.L_x_72:
[----:B----4-:R-:W-:Y:S01]  /*4170*/  UIADD3 UR4, UPT, UPT, UR47, 0x1, URZ ;  /* 0x000000012f047890 */ /* 0x010fe2000fffe0ff */
[----:B------:R-:W-:-:S03]  /*4180*/  ISETP.NE.AND P0, PT, R8, 0x2, PT ;  /* 0x000000020800780c */ /* 0x000fc60003f05270 */
[----:B------:R-:W-:Y:S01]  /*4190*/  UISETP.NE.AND UP0, UPT, UR4, 0x4, UPT ;  /* 0x000000040400788c */ /* 0x000fe2000bf05270 */
[----:B-12---:R-:W-:Y:S02]  /*41a0*/  SEL R0, RZ, 0x1, P0 ;  /* 0x00000001ff007807 */ /* 0x006fe40000000000 */
[----:B------:R-:W-:Y:S01]  /*41b0*/  SEL R8, R8, RZ, P0 ;  /* 0x000000ff08087207 */ /* 0x000fe20000000000 */
[----:B------:R-:W-:Y:S01]  /*41c0*/  USEL UR5, URZ, 0x1, UP0 ;  /* 0x00000001ff057887 */ /* 0x000fe20008000000 */
[----:B------:R-:W-:Y:S01]  /*41d0*/  LOP3.LUT R3, R3, R0, RZ, 0x3c, !PT ;  /* 0x0000000003037212 */ /* 0x000fe200078e3cff */
[----:B------:R-:W-:-:S04]  /*41e0*/  USEL UR47, UR4, URZ, UP0 ;  /* 0x000000ff042f7287 */ /* 0x000fc80008000000 */
[----:B------:R-:W-:Y:S01]  /*41f0*/  LOP3.LUT R9, R9, UR5, RZ, 0x3c, !PT ;  /* 0x0000000509097c12 */ /* 0x000fe2000f8e3cff */
[----:B------:R-:W-:Y:S07]  /*4200*/  @P1 BRA `(.L_x_78) ;  /* 0xfffffff800381947 */ /* 0x000fee000383ffff */
[----:B------:R-:W1:Y:S01]  /*4210*/  S2UR UR8, SR_CgaCtaId ;  /* 0x00000000000879c3 */ /* 0x000e620000008800 */
[----:B------:R-:W-:Y:S01]  /*4220*/  ELECT P0, URZ, PT ;  /* 0x0000000000ff782f */ /* 0x000fe20003800000 */
[----:B------:R-:W-:Y:S01]  /*4230*/  HFMA2 R0, -RZ, RZ, 0, 5.9604644775390625e-08 ;  /* 0x00000001ff007431 */ /* 0x000fe200000001ff */
[----:B------:R-:W-:-:S05]  /*4240*/  UMOV UR4, 0x40 ;  /* 0x0000004000047882 */ /* 0x000fca0000000000 */
[----:B------:R-:W-:Y:S01]  /*4250*/  UVIRTCOUNT.DEALLOC.SMPOOL 0x80 ;  /* 0x000000800000784c */ /* 0x000fe20000000000 */
[----:B------:R-:W-:Y:S02]  /*4260*/  UISETP.NE.AND UP1, UPT, UR68, URZ, UPT ;  /* 0x000000ff4400728c */ /* 0x000fe4000bf25270 */
[----:B-1----:R-:W-:-:S09]  /*4270*/  ULEA UR8, UR8, UR4, 0x18 ;  /* 0x0000000408087291 */ /* 0x002fd2000f8ec0ff */
[----:B------:R1:W-:Y:S01]  /*4280*/  @P0 STS.U8 [UR8+0x1c], R0 ;  /* 0x00001c00ff000988 */ /* 0x0003e20008000008 */
[----:B------:R-:W-:Y:S05]  /*4290*/  BRA.U UP1, `(.L_x_79) ;  /* 0x0000000101a07547 */ /* 0x000fea000b800000 */
[----:B------:R-:W-:Y:S01]  /*42a0*/  UIADD3 UR7, UPT, UPT, UR41, 0xd0, URZ ;  /* 0x000000d029077890 */ /* 0x000fe2000fffe0ff */
[----:B------:R-:W-:-:S03]  /*42b0*/  SHF.L.U32 R3, R9, 0x1f, RZ ;  /* 0x0000001f09037819 */ /* 0x000fc600000006ff */
[----:B------:R-:W-:-:S09]  /*42c0*/  ULEA UR4, UR47, UR7, 0x3 ;  /* 0x000000072f047291 */ /* 0x000fd2000f8e18ff */
[----:B------:R-:W2:Y:S02]  /*42d0*/  SYNCS.PHASECHK.TRANS64.TRYWAIT P0, [UR4], R3 ;  /* 0x00000003ff0075a7 */ /* 0x000ea40008001104 */
[----:B--2---:R-:W-:Y:S05]  /*42e0*/  @!P0 BRA `(.L_x_80) ;  /* 0x0000005400648947 */ /* 0x004fea0003800000 */
.L_x_176:
        /* <DEDUP_REMOVED lines=9> */
.L_x_178:
        /* <DEDUP_REMOVED lines=9> */
.L_x_180:
[----:B------:R-:W-:-:S04]  /*4410*/  UIADD3 UR4, UPT, UPT, UR4, 0x1, URZ ;  /* 0x0000000104047890 */ /* 0x000fc8000fffe0ff */
[----:B------:R-:W-:-:S04]  /*4420*/  UISETP.NE.AND UP0, UPT, UR4, 0x4, UPT ;  /* 0x000000040400788c */ /* 0x000fc8000bf05270 */
[----:B------:R-:W-:Y:S02]  /*4430*/  USEL UR5, URZ, 0x1, UP0 ;  /* 0x00000001ff057887 */ /* 0x000fe40008000000 */
[----:B------:R-:W-:-:S04]  /*4440*/  USEL UR4, UR4, URZ, UP0 ;  /* 0x000000ff04047287 */ /* 0x000fc80008000000 */
[----:B------:R-:W-:Y:S01]  /*4450*/  ULEA UR4, UR4, UR7, 0x3 ;  /* 0x0000000704047291 */ /* 0x000fe2000f8e18ff */
[----:B-1----:R-:W-:-:S04]  /*4460*/  LOP3.LUT R3, R2, UR5, RZ, 0x3c, !PT ;  /* 0x0000000502037c12 */ /* 0x002fc8000f8e3cff */
[----:B------:R-:W-:Y:S01]  /*4470*/  SHF.L.U32 R3, R3, 0x1f, RZ ;  /* 0x0000001f03037819 */ /* 0x000fe200000006ff */
[----:B------:R-:W-:-:S04]  /*4480*/  IMAD.U32 R0, RZ, RZ, UR4 ;  /* 0x00000004ff007e24 */ /* 0x000fc8000f8e00ff */
[----:B------:R1:W2:Y:S03]  /*4490*/  SYNCS.PHASECHK.TRANS64.TRYWAIT P0, [R0+URZ], R3 ;  /* 0x00000003000075a7 */ /* 0x0002a600080011ff */
[----:B--2---:R-:W-:Y:S05]  /*44a0*/  @!P0 NANOSLEEP.SYNCS 0x989680 ;  /* 0x009896800000895d */ /* 0x004fea0003900000 */
[----:B------:R-:W2:Y:S02]  /*44b0*/  @!P0 SYNCS.PHASECHK.TRANS64 P0, [R0+URZ], R3 ;  /* 0x00000003000085a7 */ /* 0x000ea400080010ff */
[----:B--2---:R-:W-:Y:S05]  /*44c0*/  @P0 BRA `(.L_x_83) ;  /* 0x0000000000200947 */ /* 0x004fea0003800000 */
.L_x_84:
[----:B--2---:R2:W4:Y:S02]  /*44d0*/  SYNCS.PHASECHK.TRANS64.TRYWAIT P0, [R0+URZ], R3 ;  /* 0x00000003000075a7 */ /* 0x00452400080011ff */
[----:B----4-:R-:W-:Y:S05]  /*44e0*/  @!P0 NANOSLEEP.SYNCS 0x989680 ;  /* 0x009896800000895d */ /* 0x010fea0003900000 */
[----:B------:R-:W4:Y:S02]  /*44f0*/  @!P0 SYNCS.PHASECHK.TRANS64 P0, [R0+URZ], R3 ;  /* 0x00000003000085a7 */ /* 0x000f2400080010ff */
[----:B----4-:R-:W-:Y:S05]  /*4500*/  @!P0 BRA `(.L_x_84) ;  /* 0xfffffffc00f08947 */ /* 0x010fea000383ffff */
[----:B------:R-:W-:Y:S05]  /*4510*/  BRA `(.L_x_83) ;  /* 0x00000000000c7947 */ /* 0x000fea0003800000 */
.L_x_79:
[----:B------:R-:W-:-:S04]  /*4520*/  UIADD3 UR4, UPT, UPT, UR41, 0x110, URZ ;  /* 0x0000011029047890 */ /* 0x000fc8000fffe0ff */
[----:B------:R-:W-:-:S09]  /*4530*/  UPRMT UR4, UR69, 0x654, UR4 ;  /* 0x0000065445047896 */ /* 0x000fd20008000004 */
[----:B------:R-:W-:Y:S03]  /*4540*/  SYNCS.ARRIVE.TRANS64.RED.A1T0 RZ, [UR4], RZ ;  /* 0x000000ffffff79a7 */ /* 0x000fe60008100404 */
.L_x_83:
[----:B-12---:R-:W-:Y:S01]  /*4550*/  SHF.L.U32 R3, RZ, 0x1f, RZ ;  /* 0x0000001fff037819 */ /* 0x006fe200000006ff */
[----:B------:R-:W-:Y:S01]  /*4560*/  UIADD3 UR4, UPT, UPT, UR41, 0x110, URZ ;  /* 0x0000011029047890 */ /* 0x000fe2000fffe0ff */
[----:B------:R-:W-:Y:S02]  /*4570*/  PLOP3.LUT P0, PT, PT, PT, UP1, 0x80, 0x8 ;  /* 0x000000000008781c */ /* 0x000fe40003f0f018 */
[----:B------:R-:W1:Y:S02]  /*4580*/  SYNCS.PHASECHK.TRANS64.TRYWAIT P1, [UR41+0x110], R3 ;  /* 0x00011003ff0075a7 */ /* 0x000e640008021129 */
[----:B-1----:R-:W-:Y:S09]  /*4590*/  @!P1 BRA `(.L_x_85) ;  /* 0x0000005400009947 */ /* 0x002ff20003800000 */
.L_x_182:
[----:B------:R-:W-:Y:S01]  /*45a0*/  @!UP1 UPRMT UR4, UR69, 0x654, UR4 ;  /* 0x0000065445049896 */ /* 0x000fe20008000004 */
[----:B------:R-:W-:Y:S01]  /*45b0*/  UMOV UR5, 0xffff ;  /* 0x0000ffff00057882 */ /* 0x000fe20000000000 */
[----:B------:R-:W-:-:S07]  /*45c0*/  UMOV UR6, 0x1 ;  /* 0x0000000100067882 */ /* 0x000fce0000000000 */
[----:B------:R-:W-:Y:S01]  /*45d0*/  @!P0 SYNCS.ARRIVE.TRANS64.RED.A1T0 RZ, [UR4], RZ ;  /* 0x000000ffffff89a7 */ /* 0x000fe20008100404 */
[----:B------:R-:W-:Y:S01]  /*45e0*/  NOP ;  /* 0x0000000000007918 */ /* 0x000fe20000000000 */
[----:B-1----:R-:W1:Y:S01]  /*45f0*/  LDS R0, [UR8+0x14] ;  /* 0x00001408ff007984 */ /* 0x002e620008000800 */
[----:B------:R-:W-:-:S04]  /*4600*/  ULOP3.LUT UR4, UR67, 0xffff, URZ, 0xc0, !UPT ;  /* 0x0000ffff43047892 */ /* 0x000fc8000f8ec0ff */
[----:B------:R-:W-:-:S04]  /*4610*/  USHF.R.U32.HI UR4, URZ, 0x5, UR4 ;  /* 0x00000005ff047899 */ /* 0x000fc80008011604 */
[----:B------:R-:W-:Y:S02]  /*4620*/  USHF.L.U32 UR5, UR5, UR4, URZ ;  /* 0x0000000405057299 */ /* 0x000fe400080006ff */
[----:B------:R-:W-:-:S04]  /*4630*/  USHF.L.U32 UR4, UR6, UR4, URZ ;  /* 0x0000000406047299 */ /* 0x000fc800080006ff */
[----:B-1----:R-:W-:-:S04]  /*4640*/  LOP3.LUT R0, R0, UR5, RZ, 0xc0, !PT ;  /* 0x0000000500007c12 */ /* 0x002fc8000f8ec0ff */
[----:B------:R-:W-:-:S13]  /*4650*/  ISETP.NE.AND P0, PT, R0, UR5, PT ;  /* 0x0000000500007c0c */ /* 0x000fda000bf05270 */
[----:B------:R-:W-:Y:S05]  /*4660*/  @P0 BRA `(.L_x_86) ;  /* 0x0000000000580947 */ /* 0x000fea0003800000 */
[----:B------:R-:W1:Y:S02]  /*4670*/  LDS R0, [UR8+0x18] ;  /* 0x00001808ff007984 */ /* 0x000e640008000800 */
[----:B-1----:R-:W-:-:S04]  /*4680*/  LOP3.LUT R0, R0, UR4, RZ, 0xc0, !PT ;  /* 0x0000000400007c12 */ /* 0x002fc8000f8ec0ff */
[----:B------:R-:W-:-:S13]  /*4690*/  ISETP.NE.AND P0, PT, R0, UR4, PT ;  /* 0x0000000400007c0c */ /* 0x000fda000bf05270 */
[----:B------:R-:W-:Y:S05]  /*46a0*/  @P0 BRA `(.L_x_87) ;  /* 0x00000000003c0947 */ /* 0x000fea0003800000 */
[----:B------:R-:W1:Y:S01]  /*46b0*/  S2R R2, SR_LANEID ;  /* 0x0000000000027919 */ /* 0x000e620000000000 */
[----:B------:R-:W-:Y:S01]  /*46c0*/  ULOP3.LUT UR5, URZ, UR5, URZ, 0x33, !UPT ;  /* 0x00000005ff057292 */ /* 0x000fe2000f8e33ff */
[----:B------:R-:W-:Y:S01]  /*46d0*/  LOP3.LUT R4, RZ, UR4, RZ, 0x33, !PT ;  /* 0x00000004ff047c12 */ /* 0x000fe2000f8e33ff */
[----:B------:R-:W-:Y:S02]  /*46e0*/  VOTEU.ANY UR4, UPT, PT ;  /* 0x0000000000047886 */ /* 0x000fe400038e0100 */
[----:B------:R-:W-:Y:S01]  /*46f0*/  UFLO.U32 UR4, UR4 ;  /* 0x00000004000472bd */ /* 0x000fe200080e0000 */
[----:B------:R-:W2:Y:S01]  /*4700*/  REDUX UR6, R4 ;  /* 0x00000000040673c4 */ /* 0x000ea20000000000 */
[----:B------:R-:W-:-:S06]  /*4710*/  IMAD.U32 R0, RZ, RZ, UR5 ;  /* 0x00000005ff007e24 */ /* 0x000fcc000f8e00ff */
[----:B------:R4:W-:Y:S01]  /*4720*/  UTCATOMSWS.AND URZ, UR5 ;  /* 0x0000000500ff79e3 */ /* 0x0009e20008000000 */
[----:B------:R-:W3:Y:S01]  /*4730*/  REDUX UR7, R0 ;  /* 0x00000000000773c4 */ /* 0x000ee20000000000 */
[----:B-1----:R-:W-:Y:S01]  /*4740*/  ISETP.EQ.U32.AND P0, PT, R2, UR4, PT ;  /* 0x0000000402007c0c */ /* 0x002fe2000bf02070 */
[----:B--2---:R-:W-:Y:S01]  /*4750*/  IMAD.U32 R2, RZ, RZ, UR6 ;  /* 0x00000006ff027e24 */ /* 0x004fe2000f8e00ff */
[----:B---3--:R-:W-:-:S11]  /*4760*/  MOV R3, UR7 ;  /* 0x0000000700037c02 */ /* 0x008fd60008000f00 */
[----:B------:R4:W-:Y:S04]  /*4770*/  @P0 ATOMS.AND RZ, [UR8+0x14], R3 ;  /* 0x00001403ffff098c */ /* 0x0009e8000a800008 */
[----:B------:R4:W-:Y:S01]  /*4780*/  @P0 ATOMS.AND RZ, [UR8+0x18], R2 ;  /* 0x00001802ffff098c */ /* 0x0009e2000a800008 */
[----:B------:R-:W-:Y:S05]  /*4790*/  BRA `(.L_x_88) ;  /* 0x0000000000147947 */ /* 0x000fea0003800000 */
.L_x_87:
[----:B------:R-:W-:Y:S02]  /*47a0*/  MOV R2, 0x47c0 ;  /* 0x000047c000027802 */ /* 0x000fe40000000f00 */
[----:B---3-5:R-:W-:Y:S05]  /*47b0*/  CALL.REL.NOINC `($__internal_0_$__cuda_sm10x_tcgen05_guardrail_trap_col_being_dealloced_not_returned_by_alloc) ;  /* 0x0000005400e07944 */ /* 0x028fea0003c00000 */
[----:B------:R-:W-:Y:S05]  /*47c0*/  BRA `(.L_x_88) ;  /* 0x0000000000087947 */ /* 0x000fea0003800000 */
.L_x_86:
[----:B------:R-:W-:Y:S02]  /*47d0*/  MOV R2, 0x47f0 ;  /* 0x000047f000027802 */ /* 0x000fe40000000f00 */
[----:B---3-5:R-:W-:Y:S05]  /*47e0*/  CALL.REL.NOINC `($__internal_2_$__cuda_sm10x_tcgen05_guardrail_trap_unallocated_columns_being_dealloced) ;  /* 0x0000005400ec7944 */ /* 0x028fea0003c00000 */
.L_x_88:
[----:B------:R-:W-:Y:S01]  /*47f0*/  NOP ;  /* 0x0000000000007918 */ /* 0x000fe20000000000 */
[----:B----4-:R-:W-:Y:S05]  /*4800*/  EXIT ;  /* 0x000000000000794d */ /* 0x010fea0003800000 */
.L_x_59:
[----:B------:R-:W-:-:S09]  /*4810*/  UISETP.NE.OR UP0, UPT, UR18, 0x3, !UP3 ;  /* 0x000000031200788c */ /* 0x000fd2000df05670 */
[----:B------:R-:W-:Y:S05]  /*4820*/  BRA.U UP0, `(.L_x_89) ;  /* 0x0000001100547547 */ /* 0x000fea000b800000 */
[----:B------:R-:W1:Y:S01]  /*4830*/  LDCU UR31, c[0x0][0x370] ;  /* 0x00006e00ff1f77ac */ /* 0x000e620008000800 */
[----:B------:R-:W2:Y:S01]  /*4840*/  LDC.64 R16, c[0x0][0x348] ;  /* 0x0000d200ff107b82 */ /* 0x000ea20000000a00 */
[----:B------:R-:W-:Y:S02]  /*4850*/  HFMA2 R13, -RZ, RZ, 0, 0 ;  /* 0x00000000ff0d7431 */ /* 0x000fe400000001ff */
[----:B------:R-:W-:Y:S01]  /*4860*/  IMAD.MOV.U32 R15, RZ, RZ, 0x1 ;  /* 0x00000001ff0f7424 */ /* 0x000fe200078e00ff */
[----:B------:R-:W1:Y:S01]  /*4870*/  LDCU.128 UR48, c[0x0][0xb10] ;  /* 0x00016200ff3077ac */ /* 0x000e620008000c00 */
[----:B------:R-:W-:Y:S01]  /*4880*/  IMAD.MOV.U32 R14, RZ, RZ, RZ ;  /* 0x000000ffff0e7224 */ /* 0x000fe200078e00ff */
[----:B------:R-:W-:Y:S01]  /*4890*/  MOV R7, 0x2000 ;  /* 0x0000200000077802 */ /* 0x000fe20000000f00 */
[----:B------:R-:W3:Y:S01]  /*48a0*/  LDCU UR30, c[0x0][0x374] ;  /* 0x00006e80ff1e77ac */ /* 0x000ee20008000800 */
[----:B------:R-:W4:Y:S01]  /*48b0*/  LDC.64 R2, c[0x0][0x888] ;  /* 0x00022200ff027b82 */ /* 0x000f220000000a00 */
[----:B------:R-:W3:Y:S01]  /*48c0*/  LDCU UR15, c[0x0][0xb0c] ;  /* 0x00016180ff0f77ac */ /* 0x000ee20008000800 */
[----:B------:R-:W2:Y:S06]  /*48d0*/  LDCU UR41, c[0x0][0xb20] ;  /* 0x00016400ff2977ac */ /* 0x000eac0008000800 */
[----:B------:R-:W4:Y:S01]  /*48e0*/  LDC.64 R4, c[0x0][0x890] ;  /* 0x00022400ff047b82 */ /* 0x000f220000000a00 */
[----:B------:R-:W2:Y:S01]  /*48f0*/  LDCU UR4, c[0x0][0xb30] ;  /* 0x00016600ff0477ac */ /* 0x000ea20008000800 */
[----:B------:R-:W-:Y:S01]  /*4900*/  UMOV UR21, 0x400 ;  /* 0x0000040000157882 */ /* 0x000fe20000000000 */
[----:B-1----:R-:W-:-:S02]  /*4910*/  UIMAD.WIDE.U32 UR6, UR31, UR48, URZ ;  /* 0x000000301f0672a5 */ /* 0x002fc4000f8e00ff */
[----:B---3--:R-:W-:Y:S02]  /*4920*/  UIMAD.WIDE.U32 UR8, UR30, UR51, URZ ;  /* 0x000000331e0872a5 */ /* 0x008fe4000f8e00ff */
[----:B------:R-:W-:Y:S02]  /*4930*/  ULEA UR21, UR47, UR21, 0x18 ;  /* 0x000000152f157291 */ /* 0x000fe4000f8ec0ff */
[----:B------:R-:W-:Y:S02]  /*4940*/  UPLOP3.LUT UP3, UPT, UPT, UPT, UPT, 0x40, 0x4 ;  /* 0x000000000004789c */ /* 0x000fe40003f6e870 */
[----:B------:R-:W-:Y:S01]  /*4950*/  UIADD3 UR37, UPT, UPT, UR21, 0x58, URZ ;  /* 0x0000005815257890 */ /* 0x000fe2000fffe0ff */
[----:B------:R-:W-:Y:S01]  /*4960*/  UMOV UR6, UR7 ;  /* 0x0000000700067c82 */ /* 0x000fe20008000000 */
[----:B------:R-:W-:Y:S01]  /*4970*/  UMOV UR38, UR9 ;  /* 0x0000000900267c82 */ /* 0x000fe20008000000 */
[----:B------:R-:W-:Y:S02]  /*4980*/  UISETP.GE.AND UP0, UPT, UR42, 0x1, UPT ;  /* 0x000000012a00788c */ /* 0x000fe4000bf06270 */
[----:B------:R-:W-:Y:S01]  /*4990*/  UISETP.NE.AND UP4, UPT, UR42, 0x1, UPT ;  /* 0x000000012a00788c */ /* 0x000fe2000bf85270 */
[----:B------:R-:W1:Y:S01]  /*49a0*/  LDCU.64 UR22, c[0x0][0xb28] ;  /* 0x00016500ff1677ac */ /* 0x000e620008000a00 */
[----:B------:R-:W-:-:S02]  /*49b0*/  UISETP.NE.AND UP6, UPT, UR15, 0x1, UPT ;  /* 0x000000010f00788c */ /* 0x000fc4000bfc5270 */
[----:B------:R-:W-:Y:S02]  /*49c0*/  UISETP.NE.AND UP5, UPT, UR50, 0x1, UPT ;  /* 0x000000013200788c */ /* 0x000fe4000bfa5270 */
[----:B------:R-:W-:Y:S02]  /*49d0*/  UIADD3 UR33, UPT, UPT, UR21, 0x40, URZ ;  /* 0x0000004015217890 */ /* 0x000fe4000fffe0ff */
[----:B------:R-:W-:Y:S02]  /*49e0*/  UIADD3 UR25, UPT, UPT, UR21, 0x48, URZ ;  /* 0x0000004815197890 */ /* 0x000fe4000fffe0ff */
[----:B------:R-:W-:Y:S02]  /*49f0*/  UIADD3 UR17, UPT, UPT, UR21, 0x50, URZ ;  /* 0x0000005015117890 */ /* 0x000fe4000fffe0ff */
[----:B------:R-:W-:Y:S02]  /*4a00*/  UPRMT UR37, UR47, 0x654, UR37 ;  /* 0x000006542f257896 */ /* 0x000fe40008000025 */
[----:B------:R-:W-:-:S02]  /*4a10*/  USHF.R.U32.HI UR39, URZ, UR49, UR6 ;  /* 0x00000031ff277299 */ /* 0x000fc40008011606 */
[----:B--2---:R-:W-:Y:S02]  /*4a20*/  USHF.R.U32.HI UR38, URZ, UR41, UR38 ;  /* 0x00000029ff267299 */ /* 0x004fe40008011626 */
[----:B------:R-:W-:-:S11]  /*4a30*/  UISETP.NE.AND UP2, UPT, UR4, 0x1, UPT ;  /* 0x000000010400788c */ /* 0x000fd6000bf45270 */
.L_x_100:
[C---:B------:R-:W-:Y:S02]  /*4a40*/  LEA R12, R14.reuse, UR21, 0x3 ;  /* 0x000000150e0c7c11 */ /* 0x040fe4000f8e18ff */
[----:B------:R-:W-:Y:S02]  /*4a50*/  SHF.L.U32 R9, R13, 0x1f, RZ ;  /* 0x0000001f0d097819 */ /* 0x000fe400000006ff */
[----:B------:R-:W-:Y:S02]  /*4a60*/  LEA R10, R14, UR21, 0x4 ;  /* 0x000000150e0a7c11 */ /* 0x000fe4000f8e20ff */
[----:B--2---:R-:W2:Y:S02]  /*4a70*/  SYNCS.PHASECHK.TRANS64.TRYWAIT P0, [R12+URZ+0x90], R9 ;  /* 0x000090090c0075a7 */ /* 0x004ea400080011ff */
[----:B--2---:R-:W-:Y:S05]  /*4a80*/  @!P0 BRA `(.L_x_90) ;  /* 0x0000004c00dc8947 */ /* 0x004fea0003800000 */
.L_x_183:
[----:B--2---:R-:W2:Y:S01]  /*4a90*/  LDS.128 R8, [R10+0x120] ;  /* 0x000120000a087984 */ /* 0x004ea20000000c00 */
[----:B------:R-:W-:Y:S01]  /*4aa0*/  UISETP.GE.AND UP0, UPT, UR42, 0x1, UPT ;  /* 0x000000012a00788c */ /* 0x000fe2000bf06270 */
[----:B------:R-:W-:Y:S01]  /*4ab0*/  @!PT LDS RZ, [RZ] ;  /* 0x00000000fffff984 */ /* 0x000fe20000000800 */
[----:B------:R-:W-:Y:S01]  /*4ac0*/  @!PT LDS RZ, [RZ] ;  /* 0x00000000fffff984 */ /* 0x000fe20000000800 */
[----:B------:R-:W-:Y:S01]  /*4ad0*/  @!PT LDS RZ, [RZ] ;  /* 0x00000000fffff984 */ /* 0x000fe20000000800 */
[----:B------:R-:W-:Y:S01]  /*4ae0*/  @!PT LDS RZ, [RZ] ;  /* 0x00000000fffff984 */ /* 0x000fe20000000800 */
[----:B------:R3:W-:Y:S06]  /*4af0*/  MEMBAR.ALL.CTA ;  /* 0x0000000000007992 */ /* 0x0007ec0000008000 */
[----:B---3--:R-:W3:Y:S01]  /*4b00*/  FENCE.VIEW.ASYNC.S ;  /* 0x00000000000073c6 */ /* 0x008ee20000000000 */
[----:B--2---:R-:W-:Y:S11]  /*4b10*/  LOP3.LUT P0, RZ, R10, 0x1, RZ, 0xc0, !PT ;  /* 0x000000010aff7812 */ /* 0x004ff6000780c0ff */
[----:B------:R-:W-:Y:S02]  /*4b20*/  @!UPT UIADD3 URZ, UPT, UPT, URZ, URZ, URZ ;  /* 0x000000fffffff290 */ /* 0x000fe4000fffe0ff */
[----:B---3--:R-:W-:Y:S01]  /*4b30*/  VOTEU.ANY UP1, P0 ;  /* 0x0000000000ff7886 */ /* 0x008fe20000020100 */
[----:B------:R-:W-:Y:S11]  /*4b40*/  PLOP3.LUT P0, PT, PT, PT, UP1, 0x80, 0x8 ;  /* 0x000000000008781c */ /* 0x000ff60003f0f018 */
[----:B------:R-:W-:Y:S02]  /*4b50*/  @!UPT UIADD3 URZ, UPT, UPT, URZ, URZ, URZ ;  /* 0x000000fffffff290 */ /* 0x000fe4000fffe0ff */
[----:B------:R-:W-:Y:S02]  /*4b60*/  @P0 SHF.R.U32.HI R0, RZ, 0x10, R9 ;  /* 0x00000010ff000819 */ /* 0x000fe40000011609 */
[----:B------:R-:W-:Y:S02]  /*4b70*/  @P0 MOV R6, R8 ;  /* 0x0000000800060202 */ /* 0x000fe40000000f00 */
[----:B------:R-:W-:Y:S01]  /*4b80*/  @P0 R2UR UR4, R0 ;  /* 0x00000000000402ca */ /* 0x000fe200000e0000 */
[----:B------:R-:W-:Y:S01]  /*4b90*/  VIADD R0, R12, 0xa0 ;  /* 0x000000a00c007836 */ /* 0x000fe20000000000 */
[----:B------:R-:W-:Y:S02]  /*4ba0*/  @P0 LOP3.LUT R8, R9, 0xffff, RZ, 0xc0, !PT ;  /* 0x0000ffff09080812 */ /* 0x000fe400078ec0ff */
[----:B------:R-:W-:Y:S02]  /*4bb0*/  @P0 R2UR UR6, R6 ;  /* 0x00000000060602ca */ /* 0x000fe400000e0000 */
[----:B------:R-:W-:Y:S02]  /*4bc0*/  PRMT R0, RZ, 0x654, R0 ;  /* 0x00000654ff007816 */ /* 0x000fe40000000000 */
[----:B------:R-:W-:Y:S02]  /*4bd0*/  @P0 R2UR UR5, R8 ;  /* 0x00000000080502ca */ /* 0x000fe400000e0000 */
[----:B------:R2:W-:Y:S03]  /*4be0*/  SYNCS.ARRIVE.TRANS64.RED.A1T0 RZ, [R0+URZ], RZ ;  /* 0x000000ff00ff79a7 */ /* 0x0005e600081004ff */
[----:B------:R-:W-:Y:S04]  /*4bf0*/  @UP1 UMOV UR29, UR4 ;  /* 0x00000004001d1c82 */ /* 0x000fe80008000000 */
[----:B------:R-:W-:Y:S04]  /*4c00*/  @UP1 UMOV UR14, UR6 ;  /* 0x00000006000e1c82 */ /* 0x000fe80008000000 */
[----:B------:R-:W-:Y:S01]  /*4c10*/  @UP1 UMOV UR13, UR5 ;  /* 0x00000005000d1c82 */ /* 0x000fe20008000000 */
[----:B------:R-:W-:Y:S05]  /*4c20*/  BRA.U !UP0, `(.L_x_91) ;  /* 0x0000000108a47547 */ /* 0x000fea000b800000 */
[----:B------:R-:W-:Y:S02]  /*4c30*/  UIMAD.WIDE.U32 UR18, UR13, UR51, URZ ;  /* 0x000000330d1272a5 */ /* 0x000fe4000f8e00ff */
[----:B------:R-:W-:Y:S02]  /*4c40*/  UIMAD.WIDE.U32 UR26, UR14, UR48, URZ ;  /* 0x000000300e1a72a5 */ /* 0x000fe4000f8e00ff */
[----:B------:R-:W-:Y:S02]  /*4c50*/  USEL UR4, UR30, UR38, !UP5 ;  /* 0x000000261e047287 */ /* 0x000fe4000e800000 */
[----:B------:R-:W-:Y:S02]  /*4c60*/  USEL UR7, UR31, UR39, !UP6 ;  /* 0x000000271f077287 */ /* 0x000fe4000f000000 */
[----:B-1----:R-:W-:Y:S02]  /*4c70*/  UIMAD.WIDE.U32 UR8, UR4, UR22, URZ ;  /* 0x00000016040872a5 */ /* 0x002fe4000f8e00ff */
[----:B------:R-:W-:Y:S01]  /*4c80*/  UIMAD.WIDE.U32 UR10, UR7, UR22, URZ ;  /* 0x00000016070a72a5 */ /* 0x000fe2000f8e00ff */
[----:B------:R-:W-:Y:S02]  /*4c90*/  UMOV UR5, UR19 ;  /* 0x0000001300057c82 */ /* 0x000fe40008000000 */
[----:B------:R-:W-:Y:S03]  /*4ca0*/  USHF.R.U32.HI UR6, URZ, UR41, UR5 ;  /* 0x00000029ff067299 */ /* 0x000fe60008011605 */
[----:B------:R-:W-:Y:S01]  /*4cb0*/  UMOV UR5, UR27 ;  /* 0x0000001b00057c82 */ /* 0x000fe20008000000 */
[----:B------:R-:W-:Y:S02]  /*4cc0*/  USEL UR6, UR13, UR6, !UP5 ;  /* 0x000000060d067287 */ /* 0x000fe4000e800000 */
[----:B------:R-:W-:Y:S03]  /*4cd0*/  USHF.R.U32.HI UR12, URZ, UR49, UR5 ;  /* 0x00000031ff0c7299 */ /* 0x000fe60008011605 */
[----:B------:R-:W-:Y:S02]  /*4ce0*/  UMOV UR5, UR9 ;  /* 0x0000000900057c82 */ /* 0x000fe40008000000 */
[----:B------:R-:W-:Y:S03]  /*4cf0*/  @UP4 USHF.R.U32.HI UR4, URZ, UR23, UR5 ;  /* 0x00000017ff044299 */ /* 0x000fe60008011605 */
[----:B------:R-:W-:Y:S01]  /*4d00*/  UMOV UR5, UR11 ;  /* 0x0000000b00057c82 */ /* 0x000fe20008000000 */
[----:B------:R-:W-:Y:S02]  /*4d10*/  UIMAD UR4, UR42, UR4, URZ ;  /* 0x000000042a0472a4 */ /* 0x000fe4000f8e02ff */
[----:B------:R-:W-:Y:S02]  /*4d20*/  @UP4 USHF.R.U32.HI UR7, URZ, UR23, UR5 ;  /* 0x00000017ff074299 */ /* 0x000fe40008011605 */
[----:B------:R-:W-:Y:S02]  /*4d30*/  UIMAD.WIDE.U32 UR10, UR6, UR22, URZ ;  /* 0x00000016060a72a5 */ /* 0x000fe4000f8e00ff */
[----:B------:R-:W-:Y:S02]  /*4d40*/  USEL UR5, UR14, UR12, !UP6 ;  /* 0x0000000c0e057287 */ /* 0x000fe4000f000000 */
[----:B------:R-:W-:Y:S02]  /*4d50*/  UIMAD UR8, UR42, UR7, URZ ;  /* 0x000000072a0872a4 */ /* 0x000fe4000f8e02ff */
[----:B------:R-:W-:Y:S03]  /*4d60*/  UISETP.GE.AND UP0, UPT, UR6, UR4, UPT ;  /* 0x000000040600728c */ /* 0x000fe6000bf06270 */
[----:B------:R-:W-:Y:S01]  /*4d70*/  UMOV UR4, UR11 ;  /* 0x0000000b00047c82 */ /* 0x000fe20008000000 */
[----:B------:R-:W-:Y:S02]  /*4d80*/  UISETP.GE.OR UP0, UPT, UR5, UR8, UP0 ;  /* 0x000000080500728c */ /* 0x000fe40008706670 */
[----:B------:R-:W-:Y:S02]  /*4d90*/  USHF.R.U32.HI UR4, URZ, UR23, UR4 ;  /* 0x00000017ff047299 */ /* 0x000fe40008011604 */
[----:B------:R-:W-:Y:S02]  /*4da0*/  UIMAD.WIDE.U32 UR8, UR5, UR22, URZ ;  /* 0x00000016050872a5 */ /* 0x000fe4000f8e00ff */
[----:B------:R-:W-:Y:S04]  /*4db0*/  USEL UR10, UR6, UR4, !UP4 ;  /* 0x00000004060a7287 */ /* 0x000fe8000e000000 */
[----:B------:R-:W-:Y:S01]  /*4dc0*/  UIADD3 UR11, UPT, UPT, -UR10, URZ, URZ ;  /* 0x000000ff0a0b7290 */ /* 0x000fe2000fffe1ff */
[----:B------:R-:W-:Y:S02]  /*4dd0*/  @!UP0 UMOV UR4, UR9 ;  /* 0x0000000900048c82 */ /* 0x000fe40008000000 */
[----:B------:R-:W-:Y:S02]  /*4de0*/  @!UP0 USHF.R.U32.HI UR4, URZ, UR23, UR4 ;  /* 0x00000017ff048299 */ /* 0x000fe40008011604 */
[----:B------:R-:W-:Y:S02]  /*4df0*/  UIMAD UR8, UR42, UR11, UR6 ;  /* 0x0000000b2a0872a4 */ /* 0x000fe4000f8e0206 */
[----:B------:R-:W-:Y:S04]  /*4e00*/  @!UP0 USEL UR4, UR5, UR4, !UP4 ;  /* 0x0000000405048287 */ /* 0x000fe8000e000000 */
[----:B------:R-:W-:Y:S02]  /*4e10*/  @!UP0 UIMAD UR8, UR7, UR8, UR4 ;  /* 0x00000008070882a4 */ /* 0x000fe4000f8e0204 */
[----:B------:R-:W-:Y:S02]  /*4e20*/  @!UP0 UIADD3 UR9, UPT, UPT, UR10, -UR4, URZ ;  /* 0x800000040a098290 */ /* 0x000fe4000fffe0ff */
[----:B------:R-:W-:Y:S02]  /*4e30*/  UIADD3 UR4, UPT, UPT, -UR5, URZ, URZ ;  /* 0x000000ff05047290 */ /* 0x000fe4000fffe1ff */
[----:B------:R-:W-:Y:S02]  /*4e40*/  UIADD3 UR7, UPT, UPT, -UR6, URZ, URZ ;  /* 0x000000ff06077290 */ /* 0x000fe4000fffe1ff */
[----:B------:R-:W-:Y:S02]  /*4e50*/  @!UP0 UIMAD UR6, UR9, UR42, UR5 ;  /* 0x0000002a090682a4 */ /* 0x000fe4000f8e0205 */
[----:B------:R-:W-:Y:S02]  /*4e60*/  UIMAD UR14, UR15, UR4, UR14 ;  /* 0x000000040f0e72a4 */ /* 0x000fe4000f8e020e */
[----:B------:R-:W-:Y:S01]  /*4e70*/  UIMAD UR13, UR50, UR7, UR13 ;  /* 0x00000007320d72a4 */ /* 0x000fe2000f8e020d */
[----:B------:R-:W-:Y:S02]  /*4e80*/  @!UP0 UMOV UR5, UR8 ;  /* 0x0000000800058c82 */ /* 0x000fe40008000000 */
[----:B------:R-:W-:Y:S02]  /*4e90*/  UIMAD UR14, UR5, UR15, UR14 ;  /* 0x0000000f050e72a4 */ /* 0x000fe4000f8e020e */
[----:B------:R-:W-:Y:S11]  /*4ea0*/  UIMAD UR13, UR6, UR50, UR13 ;  /* 0x00000032060d72a4 */ /* 0x000ff6000f8e020d */
[----:B------:R-:W-:Y:S01]  /*4eb0*/  @!UPT UIADD3 URZ, UPT, UPT, URZ, URZ, URZ ;  /* 0x000000fffffff290 */ /* 0x000fe2000fffe0ff */
.L_x_91:
[----:B------:R-:W3:Y:S01]  /*4ec0*/  @!UP2 LDCU.128 UR8, c[0x0][0xb10] ;  /* 0x00016200ff08a7ac */ /* 0x000ee20008000c00 */
[C---:B----4-:R-:W-:Y:S02]  /*4ed0*/  ISETP.NE.U32.AND P1, PT, R4.reuse, RZ, PT ;  /* 0x000000ff0400720c */ /* 0x050fe40003f25070 */
[----:B------:R-:W-:Y:S02]  /*4ee0*/  ISETP.NE.U32.AND P0, PT, R4, RZ, PT ;  /* 0x000000ff0400720c */ /* 0x000fe40003f05070 */
[C---:B------:R-:W-:Y:S02]  /*4ef0*/  ISETP.NE.AND.EX P1, PT, R5.reuse, RZ, PT, P1 ;  /* 0x000000ff0500720c */ /* 0x040fe40003f25310 */
[----:B------:R-:W-:Y:S01]  /*4f00*/  ISETP.NE.AND.EX P0, PT, R5, RZ, PT, P0 ;  /* 0x000000ff0500720c */ /* 0x000fe20003f05300 */
[----:B------:R-:W4:Y:S01]  /*4f10*/  @!UP2 LDCU UR5, c[0x0][0xb0c] ;  /* 0x00016180ff05a7ac */ /* 0x000f220008000800 */
[----:B------:R-:W-:Y:S01]  /*4f20*/  SHF.L.U32 R9, R15, 0x1f, RZ ;  /* 0x0000001f0f097819 */ /* 0x000fe200000006ff */
[----:B------:R-:W-:Y:S02]  /*4f30*/  USHF.L.U32 UR35, UR16, 0x7, URZ ;  /* 0x0000000710237899 */ /* 0x000fe400080006ff */
[----:B------:R-:W-:Y:S02]  /*4f40*/  USHF.L.U32 UR34, UR20, 0x6, URZ ;  /* 0x0000000614227899 */ /* 0x000fe400080006ff */
[----:B---3--:R-:W-:Y:S07]  /*4f50*/  UIMAD.WIDE.U32 UR6, UR14, UR8, URZ ;  /* 0x000000080e0672a5 */ /* 0x008fee000f8e00ff */
[----:B------:R-:W-:Y:S01]  /*4f60*/  @!UP2 UMOV UR4, UR7 ;  /* 0x000000070004ac82 */ /* 0x000fe20008000000 */
[----:B----4-:R-:W-:Y:S02]  /*4f70*/  @!UP2 UISETP.NE.AND UP0, UPT, UR5, 0x1, UPT ;  /* 0x000000010500a88c */ /* 0x010fe4000bf05270 */
[----:B------:R-:W-:Y:S02]  /*4f80*/  @!UP2 USHF.R.U32.HI UR4, URZ, UR9, UR4 ;  /* 0x00000009ff04a299 */ /* 0x000fe40008011604 */
[----:B------:R-:W-:Y:S02]  /*4f90*/  UIMAD.WIDE.U32 UR6, UR13, UR11, URZ ;  /* 0x0000000b0d0672a5 */ /* 0x000fe4000f8e00ff */
[----:B------:R-:W-:Y:S02]  /*4fa0*/  @!UP2 USEL UR8, UR14, UR4, !UP0 ;  /* 0x000000040e08a287 */ /* 0x000fe4000c000000 */
[----:B------:R-:W-:Y:S03]  /*4fb0*/  @!UP2 UISETP.NE.AND UP0, UPT, UR10, 0x1, UPT ;  /* 0x000000010a00a88c */ /* 0x000fe6000bf05270 */
[----:B------:R-:W-:Y:S02]  /*4fc0*/  @!UP2 UMOV UR6, UR7 ;  /* 0x000000070006ac82 */ /* 0x000fe40008000000 */
[----:B------:R-:W3:Y:S02]  /*4fd0*/  @!UP2 LDCU UR4, c[0x0][0xb20] ;  /* 0x00016400ff04a7ac */ /* 0x000ee40008000800 */
[----:B---3--:R-:W-:Y:S04]  /*4fe0*/  @!UP2 USHF.R.U32.HI UR6, URZ, UR4, UR6 ;  /* 0x00000004ff06a299 */ /* 0x008fe80008011606 */
[----:B------:R-:W-:Y:S04]  /*4ff0*/  @!UP2 USEL UR6, UR13, UR6, !UP0 ;  /* 0x000000060d06a287 */ /* 0x000fe8000c000000 */
[----:B------:R-:W-:Y:S02]  /*5000*/  @!UP2 UIADD3 UR4, UPT, UPT, -UR8, UR6, URZ ;  /* 0x000000060804a290 */ /* 0x000fe4000fffe1ff */
[----:B------:R-:W-:Y:S02]  /*5010*/  @!UP2 UIADD3 UR6, UPT, UPT, UR8, -UR6, URZ ;  /* 0x800000060806a290 */ /* 0x000fe4000fffe0ff */
[----:B------:R-:W-:Y:S02]  /*5020*/  @!UP2 UIMAD UR14, UR4, UR5, UR14 ;  /* 0x00000005040ea2a4 */ /* 0x000fe4000f8e020e */
[----:B------:R-:W-:Y:S01]  /*5030*/  @!UP2 UIMAD UR13, UR6, UR10, UR13 ;  /* 0x0000000a060da2a4 */ /* 0x000fe2000f8e020d */
[----:B------:R-:W-:Y:S11]  /*5040*/  BRA.U UP3, `(.L_x_92) ;  /* 0x0000000103107547 */ /* 0x000ff6000b800000 */
[----:B--2---:R-:W-:Y:S04]  /*5050*/  MOV R0, UR40 ;  /* 0x0000002800007c02 */ /* 0x004fe80008000f00 */
[----:B------:R-:W-:Y:S04]  /*5060*/  SHF.L.U32 R11, R0, 0x1f, RZ ;  /* 0x0000001f000b7819 */ /* 0x000fe800000006ff */
[----:B------:R-:W2:Y:S02]  /*5070*/  SYNCS.PHASECHK.TRANS64.TRYWAIT P2, [UR21+0x88], R11 ;  /* 0x0000880bff0075a7 */ /* 0x000ea40008041115 */
[----:B--2---:R-:W-:Y:S05]  /*5080*/  @!P2 BRA `(.L_x_93) ;  /* 0x000000480070a947 */ /* 0x004fea0003800000 */
.L_x_92:
[----:B------:R-:W-:Y:S05]  /*5090*/  @!P1 BRA `(.L_x_94) ;  /* 0x0000000000309947 */ /* 0x000fea0003800000 */
[----:B------:R-:W-:Y:S01]  /*50a0*/  ISETP.NE.U32.AND P1, PT, R2, RZ, PT ;  /* 0x000000ff0200720c */ /* 0x000fe20003f25070 */
[----:B------:R-:W3:Y:S01]  /*50b0*/  LDCU.64 UR4, c[0x0][0x358] ;  /* 0x00006b00ff0477ac */ /* 0x000ee20008000a00 */
[----:B------:R-:W-:Y:S02]  /*50c0*/  IMAD.MOV.U32 R56, RZ, RZ, 0x1 ;  /* 0x00000001ff387424 */ /* 0x000fe400078e00ff */
[----:B------:R-:W-:Y:S11]  /*50d0*/  ISETP.NE.AND.EX P1, PT, R3, RZ, PT, P1 ;  /* 0x000000ff0300720c */ /* 0x000ff60003f25310 */
[----:B------:R-:W-:Y:S02]  /*50e0*/  @!UPT UIADD3 URZ, UPT, UPT, URZ, URZ, URZ ;  /* 0x000000fffffff290 */ /* 0x000fe4000fffe0ff */
[----:B--2---:R-:W2:Y:S01]  /*50f0*/  @P1 LDC.64 R10, c[0x0][0x888] ;  /* 0x00022200ff0a1b82 */ /* 0x004ea20000000a00 */
[----:B------:R-:W-:Y:S04]  /*5100*/  @P1 IMAD R0, R4, UR36, RZ ;  /* 0x0000002404001c24 */ /* 0x000fe8000f8e02ff */
[----:B--2---:R-:W-:Y:S04]  /*5110*/  @P1 IMAD.WIDE R10, R0, 0x4, R10 ;  /* 0x00000004000a1825 */ /* 0x004fe800078e020a */
[----:B------:R-:W-:Y:S01]  /*5120*/  HFMA2 R0, -RZ, RZ, 0, 5.9604644775390625e-08 ;  /* 0x00000001ff007431 */ /* 0x000fe200000001ff */
[----:B---3-5:R3:W5:Y:S04]  /*5130*/  @P1 LDG.E R27, desc[UR4][R10.64] ;  /* 0x000000040a1b1981 */ /* 0x028768000c1e1900 */
[----:B------:R-:W-:Y:S01]  /*5140*/  @!P1 PRMT R56, R0, 0x7610, R56 ;  /* 0x0000761000389816 */ /* 0x000fe20000000038 */
[----:B---3--:R-:W4:Y:S06]  /*5150*/  @!P1 LDC R27, c[0x0][0x880] ;  /* 0x00022000ff1b9b82 */ /* 0x008f2c0000000800 */
.L_x_94:
[----:B----45:R-:W-:Y:S01]  /*5160*/  @!P0 FSETP.EQ.AND P1, PT, R27, RZ, PT ;  /* 0x000000ff1b00820b */ /* 0x030fe20003f22000 */
[----:B------:R-:W-:Y:S01]  /*5170*/  @!UPT UIADD3 URZ, UPT, UPT, URZ, URZ, URZ ;  /* 0x000000fffffff290 */ /* 0x000fe2000fffe0ff */
[----:B------:R-:W-:Y:S11]  /*5180*/  @!P0 BRA `(.L_x_95) ;  /* 0x0000000000188947 */ /* 0x000ff60003800000 */
[----:B------:R-:W-:Y:S02]  /*5190*/  LOP3.LUT P0, RZ, R56, 0xff, RZ, 0xc0, !PT ;  /* 0x000000ff38ff7812 */ /* 0x000fe4000780c0ff */
[----:B------:R-:W-:Y:S04]  /*51a0*/  ISETP.NE.U32.AND P1, PT, R2, RZ, PT ;  /* 0x000000ff0200720c */ /* 0x000fe80003f25070 */
[----:B------:R-:W-:Y:S04]  /*51b0*/  ISETP.NE.AND.EX P1, PT, R3, RZ, PT, P1 ;  /* 0x000000ff0300720c */ /* 0x000fe80003f25310 */
[----:B------:R-:W-:Y:S03]  /*51c0*/  PLOP3.LUT P1, PT, P1, PT, PT, 0x8, 0x80 ;  /* 0x000000000080781c */ /* 0x000fe60000f2e170 */
[----:B------:R-:W-:Y:S11]  /*51d0*/  @P0 FSETP.EQ.AND P1, PT, R27, RZ, PT ;  /* 0x000000ff1b00020b */ /* 0x000ff60003f22000 */
[----:B------:R-:W-:Y:S02]  /*51e0*/  @!UPT UIADD3 URZ, UPT, UPT, URZ, URZ, URZ ;  /* 0x000000fffffff290 */ /* 0x000fe4000fffe0ff */
.L_x_95:
[----:B------:R-:W3:Y:S01]  /*51f0*/  SYNCS.PHASECHK.TRANS64.TRYWAIT P2, [UR21+0x60], R9 ;  /* 0x00006009ff0075a7 */ /* 0x000ee20008041115 */
[----:B------:R-:W-:Y:S04]  /*5200*/  ELECT P0, URZ, PT ;  /* 0x0000000000ff782f */ /* 0x000fe80003800000 */
[----:B------:R-:W-:Y:S11]  /*5210*/  PLOP3.LUT P1, PT, P1, P0, PT, 0xf2, 0x2f ;  /* 0x00000000002f781c */ /* 0x000ff60000f21e72 */
[----:B------:R-:W-:Y:S02]  /*5220*/  @!UPT UIADD3 URZ, UPT, UPT, URZ, URZ, URZ ;  /* 0x000000fffffff290 */ /* 0x000fe4000fffe0ff */
[----:B------:R-:W-:Y:S05]  /*5230*/  @!P1 IADD3 R8, P0, PT, R16, 0x580, RZ ;  /* 0x0000058010089810 */ /* 0x000fea0007f1e0ff */
[----:B------:R-:W-:Y:S01]  /*5240*/  @!P1 IMAD.X R6, RZ, RZ, R17, P0 ;  /* 0x000000ffff069224 */ /* 0x000fe200000e0611 */
[----:B---3--:R-:W-:Y:S07]  /*5250*/  @!P2 BRA `(.L_x_96) ;  /* 0x000000480014a947 */ /* 0x008fee0003800000 */
.L_x_186:
[----:B------:R-:W-:Y:S01]  /*5260*/  @!P1 R2UR UR5, R8 ;  /* 0x00000000080592ca */ /* 0x000fe200000e0000 */
[----:B------:R-:W-:Y:S01]  /*5270*/  VOTEU.ALL UP0, P1 ;  /* 0x0000000000ff7886 */ /* 0x000fe20000800000 */
[----:B------:R-:W-:Y:S01]  /*5280*/  @!P1 R2UR UR4, R6 ;  /* 0x00000000060492ca */ /* 0x000fe200000e0000 */
[----:B--2---:R-:W-:Y:S01]  /*5290*/  @!P1 IMAD.MOV.U32 R0, RZ, RZ, 0x2000 ;  /* 0x00002000ff009424 */ /* 0x004fe200078e00ff */
[----:B------:R-:W-:Y:S01]  /*52a0*/  UMOV UR8, 0x0 ;  /* 0x0000000000087882 */ /* 0x000fe20000000000 */
[----:B------:R-:W-:Y:S01]  /*52b0*/  UMOV UR9, 0x10000000 ;  /* 0x1000000000097882 */ /* 0x000fe20000000000 */
[----:B------:R-:W-:Y:S01]  /*52c0*/  @!UP0 UIADD3 UR32, UPT, UPT, UR21, 0x200, URZ ;  /* 0x0000020015208890 */ /* 0x000fe2000fffe0ff */
[----:B------:R-:W-:Y:S01]  /*52d0*/  @!P1 IADD3 R8, P0, PT, R16, 0x580, RZ ;  /* 0x0000058010089810 */ /* 0x000fe20007f1e0ff */
[----:B------:R-:W-:Y:S01]  /*52e0*/  VOTEU.ALL UP0, P1 ;  /* 0x0000000000ff7886 */ /* 0x000fe20000800000 */
[----:B------:R-:W-:Y:S03]  /*52f0*/  UPRMT UR6, UR47, 0x654, UR33 ;  /* 0x000006542f067896 */ /* 0x000fe60008000021 */
[----:B------:R-:W-:Y:S02]  /*5300*/  @!P1 IMAD.X R6, RZ, RZ, R17, P0 ;  /* 0x000000ffff069224 */ /* 0x000fe400000e0611 */
[----:B------:R-:W-:Y:S02]  /*5310*/  IMAD.U32 R10, RZ, RZ, UR5 ;  /* 0x00000005ff0a7e24 */ /* 0x000fe4000f8e00ff */
[----:B------:R-:W-:Y:S03]  /*5320*/  IMAD.U32 R11, RZ, RZ, UR4 ;  /* 0x00000004ff0b7e24 */ /* 0x000fe6000f8e00ff */
[----:B------:R-:W-:Y:S02]  /*5330*/  @!P1 R2UR UR4, R10 ;  /* 0x000000000a0492ca */ /* 0x000fe400000e0000 */
[----:B------:R-:W-:Y:S11]  /*5340*/  @!P1 R2UR UR5, R11 ;  /* 0x000000000b0592ca */ /* 0x000ff600000e0000 */
[----:B------:R-:W-:Y:S02]  /*5350*/  @!UPT UIADD3 URZ, UPT, UPT, URZ, URZ, URZ ;  /* 0x000000fffffff290 */ /* 0x000fe4000fffe0ff */
[----:B------:R2:W-:Y:S01]  /*5360*/  @!UP0 UTMALDG.3D [UR32], [UR4], desc[UR8] ;  /* 0x00000820040085b4 */ /* 0x0005e20008011000 */
[----:B------:R2:W-:Y:S01]  /*5370*/  @!P1 SYNCS.ARRIVE.TRANS64.RED.A0TR RZ, [UR21+0x40], R0 ;  /* 0x00004000ffff99a7 */ /* 0x0005e20008300415 */
[----:B------:R-:W-:Y:S01]  /*5380*/  SYNCS.ARRIVE.TRANS64.RED.A1T0 RZ, [UR6], RZ ;  /* 0x000000ffffff79a7 */ /* 0x000fe20008100406 */
[----:B------:R-:W3:Y:S02]  /*5390*/  SYNCS.PHASECHK.TRANS64.TRYWAIT P2, [UR21+0x68], R9 ;  /* 0x00006809ff0075a7 */ /* 0x000ee40008041115 */
[----:B--23--:R-:W-:Y:S05]  /*53a0*/  @!P2 BRA `(.L_x_97) ;  /* 0x0000004400d8a947 */ /* 0x00cfea0003800000 */
.L_x_188:
        /* <DEDUP_REMOVED lines=8> */
[----:B------:R-:W-:Y:S01]  /*5430*/  @!UP0 UIADD3 UR24, UPT, UPT, UR21, 0x2200, URZ ;  /* 0x0000220015188890 */ /* 0x000fe2000fffe0ff */
[----:B------:R-:W-:Y:S01]  /*5440*/  VOTEU.ALL UP0, P1 ;  /* 0x0000000000ff7886 */ /* 0x000fe20000800000 */
[----:B------:R-:W-:Y:S01]  /*5450*/  UMOV UR27, UR35 ;  /* 0x00000023001b7c82 */ /* 0x000fe20008000000 */
[----:B------:R-:W-:Y:S02]  /*5460*/  UMOV UR28, UR36 ;  /* 0x00000024001c7c82 */ /* 0x000fe40008000000 */
[----:B------:R-:W-:Y:S01]  /*5470*/  IMAD.U32 R10, RZ, RZ, UR5 ;  /* 0x00000005ff0a7e24 */ /* 0x000fe2000f8e00ff */
[----:B------:R-:W-:Y:S01]  /*5480*/  UPRMT UR6, UR47, 0x654, UR25 ;  /* 0x000006542f067896 */ /* 0x000fe20008000019 */
[----:B------:R-:W-:Y:S02]  /*5490*/  IMAD.U32 R11, RZ, RZ, UR4 ;  /* 0x00000004ff0b7e24 */ /* 0x000fe4000f8e00ff */
[----:B------:R-:W-:Y:S01]  /*54a0*/  @!P1 IMAD.X R6, RZ, RZ, R17, P0 ;  /* 0x000000ffff069224 */ /* 0x000fe200000e0611 */
        /* <DEDUP_REMOVED lines=8> */
.L_x_190:
[----:B------:R-:W-:Y:S01]  /*5530*/  @!P1 R2UR UR5, R8 ;  /* 0x00000000080592ca */ /* 0x000fe200000e0000 */
[----:B------:R-:W-:Y:S01]  /*5540*/  VOTEU.ALL UP0, P1 ;  /* 0x0000000000ff7886 */ /* 0x000fe20000800000 */
[----:B------:R-:W-:Y:S01]  /*5550*/  @!P1 R2UR UR4, R6 ;  /* 0x00000000060492ca */ /* 0x000fe200000e0000 */
[----:B--2---:R-:W-:Y:S01]  /*5560*/  @!P1 IMAD.MOV.U32 R0, RZ, RZ, 0x2000 ;  /* 0x00002000ff009424 */ /* 0x004fe200078e00ff */
[----:B------:R-:W-:Y:S01]  /*5570*/  UMOV UR8, 0x0 ;  /* 0x0000000000087882 */ /* 0x000fe20000000000 */
[----:B------:R-:W-:Y:S01]  /*5580*/  UMOV UR9, 0x10000000 ;  /* 0x1000000000097882 */ /* 0x000fe20000000000 */
[----:B------:R-:W-:Y:S01]  /*5590*/  @!UP0 UIADD3 UR18, UPT, UPT, UR34, 0x20, URZ ;  /* 0x0000002022128890 */ /* 0x000fe2000fffe0ff */
[----:B------:R-:W-:Y:S01]  /*55a0*/  VIADD R14, R14, 0x1 ;  /* 0x000000010e0e7836 */ /* 0x000fe20000000000 */
[----:B------:R-:W-:Y:S01]  /*55b0*/  @!UP0 UIADD3 UR16, UPT, UPT, UR21, 0x4200, URZ ;  /* 0x0000420015108890 */ /* 0x000fe2000fffe0ff */
[----:B------:R-:W-:Y:S01]  /*55c0*/  VOTEU.ALL UP0, P1 ;  /* 0x0000000000ff7886 */ /* 0x000fe20000800000 */
[----:B------:R-:W-:Y:S01]  /*55d0*/  UMOV UR19, UR35 ;  /* 0x0000002300137c82 */ /* 0x000fe20008000000 */
[----:B------:R-:W-:Y:S02]  /*55e0*/  UMOV UR20, UR36 ;  /* 0x0000002400147c82 */ /* 0x000fe40008000000 */
[----:B------:R-:W-:Y:S01]  /*55f0*/  IMAD.U32 R10, RZ, RZ, UR5 ;  /* 0x00000005ff0a7e24 */ /* 0x000fe2000f8e00ff */
[----:B------:R-:W-:Y:S01]  /*5600*/  UPRMT UR6, UR47, 0x654, UR17 ;  /* 0x000006542f067896 */ /* 0x000fe20008000011 */
        /* <DEDUP_REMOVED lines=9> */
.L_x_192:
[----:B------:R-:W-:Y:S01]  /*56a0*/  @!P1 IADD3 R6, P0, PT, R16, 0x580, RZ ;  /* 0x0000058010069810 */ /* 0x000fe20007f1e0ff */
[----:B------:R-:W-:Y:S01]  /*56b0*/  VOTEU.ALL UP0, P1 ;  /* 0x0000000000ff7886 */ /* 0x000fe20000800000 */
[----:B------:R-:W-:Y:S01]  /*56c0*/  UMOV UR6, 0x0 ;  /* 0x0000000000067882 */ /* 0x000fe20000000000 */
[----:B------:R-:W-:Y:S01]  /*56d0*/  UMOV UR7, 0x10000000 ;  /* 0x1000000000077882 */ /* 0x000fe20000000000 */
[----:B------:R-:W-:Y:S01]  /*56e0*/  @!P1 R2UR UR5, R6 ;  /* 0x00000000060592ca */ /* 0x000fe200000e0000 */
[----:B--2---:R-:W-:Y:S01]  /*56f0*/  @!P1 IMAD.X R0, RZ, RZ, R17, P0 ;  /* 0x000000ffff009224 */ /* 0x004fe200000e0611 */
[----:B------:R-:W-:Y:S01]  /*5700*/  @!UP0 UIADD3 UR10, UPT, UPT, UR34, 0x30, URZ ;  /* 0x00000030220a8890 */ /* 0x000fe2000fffe0ff */
[----:B------:R-:W-:Y:S01]  /*5710*/  R2UR UR16, R58 ;  /* 0x000000003a1072ca */ /* 0x000fe200000e0000 */
[----:B------:R-:W-:Y:S01]  /*5720*/  @!UP0 UIADD3 UR8, UPT, UPT, UR21, 0x6200, URZ ;  /* 0x0000620015088890 */ /* 0x000fe2000fffe0ff */
[----:B------:R-:W-:Y:S01]  /*5730*/  ISETP.NE.AND P0, PT, R14, 0x2, PT ;  /* 0x000000020e00780c */ /* 0x000fe20003f05270 */
[----:B------:R-:W-:Y:S01]  /*5740*/  @!UP0 UIADD3 UR9, UPT, UPT, UR21, 0x58, URZ ;  /* 0x0000005815098890 */ /* 0x000fe2000fffe0ff */
[----:B------:R-:W-:Y:S01]  /*5750*/  @!P1 R2UR UR4, R0 ;  /* 0x00000000000492ca */ /* 0x000fe200000e0000 */
[----:B------:R-:W-:Y:S01]  /*5760*/  VOTEU.ALL UP0, P1 ;  /* 0x0000000000ff7886 */ /* 0x000fe20000800000 */
[----:B------:R-:W-:Y:S01]  /*5770*/  UMOV UR11, UR35 ;  /* 0x00000023000b7c82 */ /* 0x000fe20008000000 */
[----:B------:R-:W-:Y:S01]  /*5780*/  UMOV UR12, UR36 ;  /* 0x00000024000c7c82 */ /* 0x000fe20008000000 */
[----:B------:R-:W-:Y:S01]  /*5790*/  SEL R0, RZ, 0x1, P0 ;  /* 0x00000001ff007807 */ /* 0x000fe20000000000 */
[----:B------:R-:W-:Y:S01]  /*57a0*/  UIADD3 UR20, UPT, UPT, UR13, UR63, URZ ;  /* 0x0000003f0d147290 */ /* 0x000fe2000fffe0ff */
[----:B------:R-:W-:Y:S01]  /*57b0*/  IMAD.U32 R8, RZ, RZ, UR5 ;  /* 0x00000005ff087e24 */ /* 0x000fe2000f8e00ff */
[----:B------:R-:W-:Y:S01]  /*57c0*/  LOP3.LUT R15, R15, 0x1, RZ, 0x3c, !PT ;  /* 0x000000010f0f7812 */ /* 0x000fe200078e3cff */
[----:B------:R-:W-:Y:S01]  /*57d0*/  UPLOP3.LUT UP3, UPT, UPT, UPT, UPT, 0x80, 0x8 ;  /* 0x000000000008789c */ /* 0x000fe20003f6f070 */
[----:B------:R-:W-:Y:S01]  /*57e0*/  LOP3.LUT R13, R13, R0, RZ, 0x3c, !PT ;  /* 0x000000000d0d7212 */ /* 0x000fe200078e3cff */
[----:B------:R-:W-:Y:S01]  /*57f0*/  UIADD3 UR16, UPT, UPT, UR14, UR16, URZ ;  /* 0x000000100e107290 */ /* 0x000fe2000fffe0ff */
[----:B------:R-:W-:Y:S01]  /*5800*/  SEL R14, R14, RZ, P0 ;  /* 0x000000ff0e0e7207 */ /* 0x000fe20000000000 */
[----:B------:R-:W-:Y:S01]  /*5810*/  UMOV UR36, UR29 ;  /* 0x0000001d00247c82 */ /* 0x000fe20008000000 */
[----:B------:R-:W-:Y:S01]  /*5820*/  IMAD.U32 R9, RZ, RZ, UR4 ;  /* 0x00000004ff097e24 */ /* 0x000fe2000f8e00ff */
[----:B------:R-:W-:Y:S04]  /*5830*/  @!P1 R2UR UR4, R8 ;  /* 0x00000000080492ca */ /* 0x000fe800000e0000 */
[----:B------:R-:W-:Y:S11]  /*5840*/  @!P1 R2UR UR5, R9 ;  /* 0x00000000090592ca */ /* 0x000ff600000e0000 */
[----:B------:R-:W-:Y:S02]  /*5850*/  @!UPT UIADD3 URZ, UPT, UPT, URZ, URZ, URZ ;  /* 0x000000fffffff290 */ /* 0x000fe4000fffe0ff */
[----:B------:R2:W-:Y:S01]  /*5860*/  @!UP0 UTMALDG.3D [UR8], [UR4], desc[UR6] ;  /* 0x00000608040085b4 */ /* 0x0005e20008011000 */
[----:B------:R2:W-:Y:S01]  /*5870*/  @!P1 SYNCS.ARRIVE.TRANS64.RED.A0TR RZ, [UR21+0x58], R7 ;  /* 0x00005807ffff99a7 */ /* 0x0005e20008300415 */
[----:B------:R-:W-:Y:S01]  /*5880*/  SYNCS.ARRIVE.TRANS64.RED.A1T0 RZ, [UR37], RZ ;  /* 0x000000ffffff79a7 */ /* 0x000fe20008100425 */
[----:B------:R-:W-:Y:S05]  /*5890*/  BRA.U UP1, `(.L_x_100) ;  /* 0xfffffff101687547 */ /* 0x000fea000b83ffff */
[----:B------:R-:W-:-:S04]  /*58a0*/  SHF.L.U32 R3, R15, 0x1f, RZ ;  /* 0x0000001f0f037819 */ /* 0x000fc800000006ff */
[----:B------:R-:W3:Y:S02]  /*58b0*/  SYNCS.PHASECHK.TRANS64.TRYWAIT P0, [UR21+0x60], R3 ;  /* 0x00006003ff0075a7 */ /* 0x000ee40008001115 */
[----:B---3--:R-:W-:Y:S05]  /*58c0*/  @!P0 BRA `(.L_x_101) ;  /* 0x0000004000d88947 */ /* 0x008fea0003800000 */
.L_x_194:
[----:B------:R-:W4:Y:S02]  /*58d0*/  SYNCS.PHASECHK.TRANS64.TRYWAIT P0, [UR21+0x68], R3 ;  /* 0x00006803ff0075a7 */ /* 0x000f240008001115 */
[----:B----4-:R-:W-:Y:S05]  /*58e0*/  @!P0 BRA `(.L_x_102) ;  /* 0x0000004000e88947 */ /* 0x010fea0003800000 */
.L_x_196:
[----:B------:R-:W4:Y:S02]  /*58f0*/  SYNCS.PHASECHK.TRANS64.TRYWAIT P0, [UR21+0x70], R3 ;  /* 0x00007003ff0075a7 */ /* 0x000f240008001115 */
[----:B----4-:R-:W-:Y:S05]  /*5900*/  @!P0 BRA `(.L_x_103) ;  /* 0x0000004000f88947 */ /* 0x010fea0003800000 */
.L_x_198:
[----:B---3--:R-:W-:-:S07]  /*5910*/  MOV R0, UR21 ;  /* 0x0000001500007c02 */ /* 0x008fce0008000f00 */
.L_x_104:
[----:B---3--:R-:W-:-:S04]  /*5920*/  SHF.L.U32 R3, R15, 0x1f, RZ ;  /* 0x0000001f0f037819 */ /* 0x008fc800000006ff */
[----:B------:R3:W4:Y:S03]  /*5930*/  SYNCS.PHASECHK.TRANS64.TRYWAIT P0, [R0+URZ+0x78], R3 ;  /* 0x00007803000075a7 */ /* 0x00072600080011ff */
[----:B----4-:R-:W-:Y:S05]  /*5940*/  @!P0 NANOSLEEP.SYNCS 0x989680 ;  /* 0x009896800000895d */ /* 0x010fea0003900000 */
[----:B------:R-:W4:Y:S02]  /*5950*/  @!P0 SYNCS.PHASECHK.TRANS64 P0, [R0+URZ+0x78], R3 ;  /* 0x00007803000085a7 */ /* 0x000f2400080010ff */
[----:B-12-4-:R-:W-:Y:S05]  /*5960*/  @P0 EXIT ;  /* 0x000000000000094d */ /* 0x016fea0003800000 */
[----:B------:R-:W-:Y:S05]  /*5970*/  BRA `(.L_x_104) ;  /* 0xfffffffc00e87947 */ /* 0x000fea000383ffff */
.L_x_89:
[----:B------:R-:W-:-:S06]  /*5980*/  UISETP.GE.AND UP0, UPT, UR18, 0x4, UPT ;  /* 0x000000041200788c */ /* 0x000fcc000bf06270 */
[----:B------:R-:W-:-:S13]  /*5990*/  PLOP3.LUT P0, PT, PT, PT, UP0, 0x80, 0x8 ;  /* 0x000000000008781c */ /* 0x000fda0003f0f008 */
[----:B------:R-:W-:Y:S05]  /*59a0*/  @!P0 EXIT ;  /* 0x000000000000894d */ /* 0x000fea0003800000 */
[----:B------:R-:W-:Y:S01]  /*59b0*/  BAR.SYNC.DEFER_BLOCKING 0x6, 0xa0 ;  /* 0x0182800000007b1d */ /* 0x000fe20000010000 */
[C---:B------:R-:W-:Y:S01]  /*59c0*/  IMAD.SHL.U32 R2, R70.reuse, 0x10, RZ ;  /* 0x0000001046027824 */ /* 0x040fe200078e00ff */
[C---:B------:R-:W-:Y:S01]  /*59d0*/  SHF.L.U32 R23, R70.reuse, 0x10, RZ ;  /* 0x0000001046177819 */ /* 0x040fe200000006ff */
[C---:B------:R-:W-:Y:S01]  /*59e0*/  IMAD.SHL.U32 R69, R70.reuse, 0x2, RZ ;  /* 0x0000000246457824 */ /* 0x040fe200078e00ff */
[----:B------:R-:W-:Y:S01]  /*59f0*/  LOP3.LUT R71, R70, 0x60, RZ, 0xc0, !PT ;  /* 0x0000006046477812 */ /* 0x000fe200078ec0ff */
[----:B------:R-:W-:Y:S01]  /*5a00*/  HFMA2 R62, -RZ, RZ, 0, 0 ;  /* 0x00000000ff3e7431 */ /* 0x000fe200000001ff */
[----:B------:R-:W-:Y:S02]  /*5a10*/  UMOV UR44, 0x400 ;  /* 0x00000400002c7882 */ /* 0x000fe40000000000 */
[----:B------:R-:W1:Y:S01]  /*5a20*/  LDC.64 R54, c[0x0][0x8b0] ;  /* 0x00022c00ff367b82 */ /* 0x000e620000000a00 */
[----:B------:R-:W-:Y:S01]  /*5a30*/  ULEA UR44, UR47, UR44, 0x18 ;  /* 0x0000002c2f2c7291 */ /* 0x000fe2000f8ec0ff */
[----:B------:R-:W-:Y:S01]  /*5a40*/  LOP3.LUT R6, R2, 0x60, RZ, 0xc0, !PT ;  /* 0x0000006002067812 */ /* 0x000fe200078ec0ff */
[----:B------:R-:W2:Y:S01]  /*5a50*/  LDCU.64 UR6, c[0x0][0x890] ;  /* 0x00011200ff0677ac */ /* 0x000ea20008000a00 */
[----:B------:R-:W-:Y:S01]  /*5a60*/  LOP3.LUT R68, R70, 0x2, RZ, 0xc0, !PT ;  /* 0x0000000246447812 */ /* 0x000fe200078ec0ff */
[----:B------:R-:W-:Y:S01]  /*5a70*/  IMAD.MOV.U32 R66, RZ, RZ, 0x1 ;  /* 0x00000001ff427424 */ /* 0x000fe200078e00ff */
[----:B------:R-:W-:Y:S01]  /*5a80*/  LOP3.LUT R69, R6, 0xc, R69, 0xf8, !PT ;  /* 0x0000000c06457812 */ /* 0x000fe200078ef845 */
[----:B------:R-:W-:Y:S01]  /*5a90*/  UIADD3 UR4, UPT, UPT, UR44, 0x200, URZ ;  /* 0x000002002c047890 */ /* 0x000fe2000fffe0ff */
[----:B------:R-:W3:Y:S01]  /*5aa0*/  LDC.64 R52, c[0x0][0x8a8] ;  /* 0x00022a00ff347b82 */ /* 0x000ee20000000a00 */
[----:B------:R-:W-:Y:S01]  /*5ab0*/  LOP3.LUT R23, R23, 0x600000, RZ, 0xc0, !PT ;  /* 0x0060000017177812 */ /* 0x000fe200078ec0ff */
[----:B------:R-:W-:Y:S01]  /*5ac0*/  IMAD.MOV.U32 R22, RZ, RZ, RZ ;  /* 0x000000ffff167224 */ /* 0x000fe200078e00ff */
[----:B------:R-:W-:-:S02]  /*5ad0*/  LOP3.LUT R69, R69, 0x790, R2, 0xf8, !PT ;  /* 0x0000079045457812 */ /* 0x000fc400078ef802 */
[----:B------:R-:W-:Y:S01]  /*5ae0*/  CS2R R64, SRZ ;  /* 0x0000000000407805 */ /* 0x000fe2000001ff00 */
[----:B------:R-:W-:Y:S01]  /*5af0*/  IMAD.U32 R60, RZ, RZ, UR4 ;  /* 0x00000004ff3c7e24 */ /* 0x000fe2000f8e00ff */
[----:B------:R-:W-:Y:S01]  /*5b00*/  LOP3.LUT R70, R70, 0x4, RZ, 0xc0, !PT ;  /* 0x0000000446467812 */ /* 0x000fe200078ec0ff */
[----:B------:R-:W4:Y:S01]  /*5b10*/  LDCU UR60, c[0x0][0x370] ;  /* 0x00006e00ff3c77ac */ /* 0x000f220008000800 */
[----:B------:R-:W4:Y:S02]  /*5b20*/  LDS R0, [UR44+0x140] ;  /* 0x0001402cff007984 */ /* 0x000f240008000800 */
[----:B------:R-:W-:Y:S01]  /*5b30*/  LEA R69, R69, R60, 0x2 ;  /* 0x0000003c45457211 */ /* 0x000fe200078e10ff */
[----:B------:R-:W1:Y:S01]  /*5b40*/  LDCU UR43, c[0x0][0xb0c] ;  /* 0x00016180ff2b77ac */ /* 0x000e620008000800 */
[----:B--2---:R-:W-:Y:S01]  /*5b50*/  IMAD.U32 R73, RZ, RZ, UR6 ;  /* 0x00000006ff497e24 */ /* 0x004fe2000f8e00ff */
[----:B------:R-:W-:Y:S02]  /*5b60*/  MOV R72, UR7 ;  /* 0x0000000700487c02 */ /* 0x000fe40008000f00 */
[--C-:B------:R-:W-:Y:S01]  /*5b70*/  IMAD R68, R68, -0x10, R69.reuse ;  /* 0xfffffff044447824 */ /* 0x100fe200078e0245 */
[----:B------:R-:W2:Y:S01]  /*5b80*/  LDCU UR39, c[0x0][0xb30] ;  /* 0x00016600ff2777ac */ /* 0x000ea20008000800 */
[----:B------:R-:W-:Y:S01]  /*5b90*/  IMAD R67, R70, -0x10, R69 ;  /* 0xfffffff046437824 */ /* 0x000fe200078e0245 */
[----:B------:R-:W1:Y:S01]  /*5ba0*/  LDCU.64 UR54, c[0x0][0x888] ;  /* 0x00011100ff3677ac */ /* 0x000e620008000a00 */
[----:B------:R-:W1:Y:S01]  /*5bb0*/  LDCU.64 UR40, c[0x0][0xb28] ;  /* 0x00016500ff2877ac */ /* 0x000e620008000a00 */
[----:B------:R-:W1:Y:S01]  /*5bc0*/  LDCU.128 UR56, c[0x0][0xb10] ;  /* 0x00016200ff3877ac */ /* 0x000e620008000c00 */
[----:B------:R-:W1:Y:S01]  /*5bd0*/  LDCU UR53, c[0x0][0x374] ;  /* 0x00006e80ff3577ac */ /* 0x000e620008000800 */
[----:B------:R-:W-:Y:S01]  /*5be0*/  UMOV UR52, URZ ;  /* 0x000000ff00347c82 */ /* 0x000fe20008000000 */
[----:B------:R-:W-:Y:S01]  /*5bf0*/  UMOV UR46, URZ ;  /* 0x000000ff002e7c82 */ /* 0x000fe20008000000 */
[----:B-1234-:R-:W-:-:S07]  /*5c00*/  IMAD.IADD R23, R0, 0x1, R23 ;  /* 0x0000000100177824 */ /* 0x01efce00078e0217 */
.L_x_148:
[----:B------:R-:W-:Y:S02]  /*5c10*/  LEA R3, R62, UR44, 0x3 ;  /* 0x0000002c3e037c11 */ /* 0x000fe4000f8e18ff */
[----:B------:R-:W-:Y:S02]  /*5c20*/  SHF.L.U32 R0, R64, 0x1f, RZ ;  /* 0x0000001f40007819 */ /* 0x000fe400000006ff */
[----:B-1----:R-:W-:Y:S02]  /*5c30*/  LEA R5, R62, UR44, 0x4 ;  /* 0x0000002c3e057c11 */ /* 0x002fe4000f8e20ff */
[----:B------:R-:W1:Y:S02]  /*5c40*/  SYNCS.PHASECHK.TRANS64.TRYWAIT P0, [R3+URZ+0x90], R0 ;  /* 0x00009000030075a7 */ /* 0x000e6400080011ff */
[----:B-12---:R-:W-:Y:S05]  /*5c50*/  @!P0 BRA `(.L_x_105) ;  /* 0x00000040003c8947 */ /* 0x006fea0003800000 */
.L_x_199:
[----:B------:R-:W2:Y:S01]  /*5c60*/  LDS.128 R4, [R5+0x120] ;  /* 0x0001200005047984 */ /* 0x000ea20000000c00 */
        /* <DEDUP_REMOVED lines=10> */
[----:B------:R-:W-:Y:S01]  /*5d10*/  PLOP3.LUT P0, PT, PT, PT, UP1, 0x80, 0x8 ;  /* 0x000000000008781c */ /* 0x000fe20003f0f018 */
[----:B------:R-:W-:Y:S11]  /*5d20*/  UP2UR UR62, UPR, URZ, 0x2 ;  /* 0x00000002ff3e7883 */ /* 0x000ff60008000000 */
[----:B------:R-:W-:Y:S01]  /*5d30*/  @!UPT UIADD3 URZ, UPT, UPT, URZ, URZ, URZ ;  /* 0x000000fffffff290 */ /* 0x000fe2000fffe0ff */
[----:B-1----:R-:W-:Y:S02]  /*5d40*/  @P0 SHF.R.U32.HI R0, RZ, 0x10, R5 ;  /* 0x00000010ff000819 */ /* 0x002fe40000011605 */
        /* <DEDUP_REMOVED lines=12> */
[----:B------:R-:W2:Y:S01]  /*5e10*/  LDCU UR12, c[0x0][0xb20] ;  /* 0x00016400ff0c77ac */ /* 0x000ea20008000800 */
[----:B------:R-:W-:Y:S02]  /*5e20*/  UIMAD.WIDE.U32 UR4, UR53, UR59, URZ ;  /* 0x0000003b350472a5 */ /* 0x000fe4000f8e00ff */
[----:B------:R-:W-:Y:S02]  /*5e30*/  UIMAD.WIDE.U32 UR6, UR60, UR56, URZ ;  /* 0x000000383c0672a5 */ /* 0x000fe4000f8e00ff */
[----:B------:R-:W-:Y:S02]  /*5e40*/  UISETP.NE.AND UP0, UPT, UR58, 0x1, UPT ;  /* 0x000000013a00788c */ /* 0x000fe4000bf05270 */
[----:B------:R-:W-:Y:S02]  /*5e50*/  UIMAD.WIDE.U32 UR8, UR37, UR59, URZ ;  /* 0x0000003b250872a5 */ /* 0x000fe4000f8e00ff */
[----:B------:R-:W-:Y:S02]  /*5e60*/  UIMAD.WIDE.U32 UR10, UR38, UR56, URZ ;  /* 0x00000038260a72a5 */ /* 0x000fe4000f8e00ff */
[----:B------:R-:W-:Y:S02]  /*5e70*/  UISETP.NE.AND UP1, UPT, UR43, 0x1, UPT ;  /* 0x000000012b00788c */ /* 0x000fe4000bf25270 */
[----:B------:R-:W-:Y:S01]  /*5e80*/  UISETP.NE.AND UP2, UPT, UR42, 0x1, UPT ;  /* 0x000000012a00788c */ /* 0x000fe2000bf45270 */
[----:B------:R-:W-:Y:S02]  /*5e90*/  UMOV UR4, UR5 ;  /* 0x0000000500047c82 */ /* 0x000fe40008000000 */
[----:B--2---:R-:W-:Y:S03]  /*5ea0*/  USHF.R.U32.HI UR5, URZ, UR12, UR4 ;  /* 0x0000000cff057299 */ /* 0x004fe60008011604 */
[----:B------:R-:W-:Y:S02]  /*5eb0*/  UMOV UR4, UR7 ;  /* 0x0000000700047c82 */ /* 0x000fe40008000000 */
[----:B------:R-:W-:Y:S02]  /*5ec0*/  USHF.R.U32.HI UR7, URZ, UR57, UR4 ;  /* 0x00000039ff077299 */ /* 0x000fe40008011604 */
[----:B------:R-:W-:Y:S02]  /*5ed0*/  USEL UR4, UR53, UR5, !UP0 ;  /* 0x0000000535047287 */ /* 0x000fe4000c000000 */
[----:B------:R-:W-:Y:S01]  /*5ee0*/  USEL UR7, UR60, UR7, !UP1 ;  /* 0x000000073c077287 */ /* 0x000fe2000c800000 */
[----:B------:R-:W-:Y:S01]  /*5ef0*/  UMOV UR5, UR9 ;  /* 0x0000000900057c82 */ /* 0x000fe20008000000 */
[----:B------:R-:W-:Y:S02]  /*5f00*/  UIMAD.WIDE.U32 UR8, UR4, UR40, URZ ;  /* 0x00000028040872a5 */ /* 0x000fe4000f8e00ff */
[----:B------:R-:W-:Y:S03]  /*5f10*/  USHF.R.U32.HI UR6, URZ, UR12, UR5 ;  /* 0x0000000cff067299 */ /* 0x000fe60008011605 */
[----:B------:R-:W-:Y:S01]  /*5f20*/  UMOV UR5, UR11 ;  /* 0x0000000b00057c82 */ /* 0x000fe20008000000 */
[----:B------:R-:W-:Y:S02]  /*5f30*/  UIMAD.WIDE.U32 UR10, UR7, UR40, URZ ;  /* 0x00000028070a72a5 */ /* 0x000fe4000f8e00ff */
[----:B------:R-:W-:Y:S02]  /*5f40*/  USHF.R.U32.HI UR12, URZ, UR57, UR5 ;  /* 0x00000039ff0c7299 */ /* 0x000fe40008011605 */
[----:B------:R-:W-:Y:S01]  /*5f50*/  USEL UR6, UR37, UR6, !UP0 ;  /* 0x0000000625067287 */ /* 0x000fe2000c000000 */
[----:B------:R-:W-:Y:S02]  /*5f60*/  UMOV UR5, UR9 ;  /* 0x0000000900057c82 */ /* 0x000fe40008000000 */
[----:B------:R-:W-:Y:S01]  /*5f70*/  UMOV UR10, UR11 ;  /* 0x0000000b000a7c82 */ /* 0x000fe20008000000 */
[----:B------:R-:W-:Y:S02]  /*5f80*/  @UP2 USHF.R.U32.HI UR4, URZ, UR41, UR5 ;  /* 0x00000029ff042299 */ /* 0x000fe40008011605 */
[----:B------:R-:W-:Y:S02]  /*5f90*/  @UP2 USHF.R.U32.HI UR7, URZ, UR41, UR10 ;  /* 0x00000029ff072299 */ /* 0x000fe4000801160a */
[----:B------:R-:W-:Y:S02]  /*5fa0*/  UIMAD UR4, UR42, UR4, URZ ;  /* 0x000000042a0472a4 */ /* 0x000fe4000f8e02ff */
        /* <DEDUP_REMOVED lines=8> */
[----:B------:R-:W-:Y:S02]  /*6030*/  USEL UR11, UR6, UR4, !UP2 ;  /* 0x00000004060b7287 */ /* 0x000fe4000d000000 */
[----:B------:R-:W-:Y:S02]  /*6040*/  UIADD3 UR8, UPT, UPT, -UR5, URZ, URZ ;  /* 0x000000ff05087290 */ /* 0x000fe4000fffe1ff */
[----:B------:R-:W-:Y:S01]  /*6050*/  UIADD3 UR10, UPT, UPT, -UR11, URZ, URZ ;  /* 0x000000ff0b0a7290 */ /* 0x000fe2000fffe1ff */
[----:B------:R-:W-:Y:S01]  /*6060*/  @!UP0 UMOV UR4, UR9 ;  /* 0x0000000900048c82 */ /* 0x000fe20008000000 */
[----:B------:R-:W-:Y:S02]  /*6070*/  UIADD3 UR9, UPT, UPT, -UR6, URZ, URZ ;  /* 0x000000ff06097290 */ /* 0x000fe4000fffe1ff */
[----:B------:R-:W-:Y:S02]  /*6080*/  @!UP0 USHF.R.U32.HI UR4, URZ, UR41, UR4 ;  /* 0x00000029ff048299 */ /* 0x000fe40008011604 */
[----:B------:R-:W-:Y:S02]  /*6090*/  UIMAD UR10, UR42, UR10, UR6 ;  /* 0x0000000a2a0a72a4 */ /* 0x000fe4000f8e0206 */
[----:B------:R-:W-:Y:S04]  /*60a0*/  @!UP0 USEL UR4, UR5, UR4, !UP2 ;  /* 0x0000000405048287 */ /* 0x000fe8000d000000 */
[----:B------:R-:W-:Y:S02]  /*60b0*/  @!UP0 UIMAD UR10, UR7, UR10, UR4 ;  /* 0x0000000a070a82a4 */ /* 0x000fe4000f8e0204 */
[----:B------:R-:W-:Y:S02]  /*60c0*/  @!UP0 UIADD3 UR11, UPT, UPT, UR11, -UR4, URZ ;  /* 0x800000040b0b8290 */ /* 0x000fe4000fffe0ff */
[----:B------:R-:W-:Y:S02]  /*60d0*/  UIMAD UR7, UR43, UR8, UR38 ;  /* 0x000000082b0772a4 */ /* 0x000fe4000f8e0226 */
[----:B------:R-:W-:Y:S02]  /*60e0*/  @!UP0 UIMAD UR6, UR11, UR42, UR5 ;  /* 0x0000002a0b0682a4 */ /* 0x000fe4000f8e0205 */
[----:B------:R-:W-:Y:S01]  /*60f0*/  UIMAD UR4, UR58, UR9, UR37 ;  /* 0x000000093a0472a4 */ /* 0x000fe2000f8e0225 */
[----:B------:R-:W-:Y:S02]  /*6100*/  @!UP0 UMOV UR5, UR10 ;  /* 0x0000000a00058c82 */ /* 0x000fe40008000000 */
[----:B------:R-:W-:Y:S02]  /*6110*/  UIMAD UR38, UR5, UR43, UR7 ;  /* 0x0000002b052672a4 */ /* 0x000fe4000f8e0207 */
[----:B------:R-:W-:Y:S11]  /*6120*/  UIMAD UR37, UR6, UR58, UR4 ;  /* 0x0000003a062572a4 */ /* 0x000ff6000f8e0204 */
[----:B------:R-:W-:Y:S01]  /*6130*/  @!UPT UIADD3 URZ, UPT, UPT, URZ, URZ, URZ ;  /* 0x000000fffffff290 */ /* 0x000fe2000fffe0ff */
.L_x_106:
[----:B------:R-:W-:Y:S01]  /*6140*/  UISETP.NE.AND UP0, UPT, UR39, 0x1, UPT ;  /* 0x000000012700788c */ /* 0x000fe2000bf05270 */
[----:B------:R-:W-:Y:S01]  /*6150*/  LOP3.LUT P0, RZ, R60, 0x1b0, RZ, 0xc0, !PT ;  /* 0x000001b03cff7812 */ /* 0x000fe2000780c0ff */
[----:B------:R-:W-:Y:S01]  /*6160*/  USHF.L.U32 UR50, UR16, 0x7, URZ ;  /* 0x0000000710327899 */ /* 0x000fe200080006ff */
[----:B------:R-:W-:Y:S01]  /*6170*/  BSSY.RECONVERGENT B6, `(.L_x_107) ;  /* 0x0000034000067945 */ /* 0x000fe20003800200 */
[----:B------:R-:W-:Y:S01]  /*6180*/  USHF.L.U32 UR49, UR20, 0x6, URZ ;  /* 0x0000000614317899 */ /* 0x000fe200080006ff */
[----:B------:R-:W-:Y:S06]  /*6190*/  IADD3 R62, PT, PT, R62, 0x1, RZ ;  /* 0x000000013e3e7810 */ /* 0x000fec0007ffe0ff */
[----:B------:R-:W2:Y:S01]  /*61a0*/  @!UP0 LDCU.128 UR12, c[0x0][0xb10] ;  /* 0x00016200ff0c87ac */ /* 0x000ea20008000c00 */
[----:B------:R-:W3:Y:S01]  /*61b0*/  @!UP0 LDCU UR5, c[0x0][0xb0c] ;  /* 0x00016180ff0587ac */ /* 0x000ee20008000800 */
[----:B------:R-:W4:Y:S01]  /*61c0*/  @!UP0 LDCU UR10, c[0x0][0xb20] ;  /* 0x00016400ff0a87ac */ /* 0x000f220008000800 */
[----:B--2---:R-:W-:Y:S02]  /*61d0*/  UIMAD.WIDE.U32 UR8, UR38, UR12, URZ ;  /* 0x0000000c260872a5 */ /* 0x004fe4000f8e00ff */
[----:B------:R-:W-:Y:S02]  /*61e0*/  UIMAD.WIDE.U32 UR6, UR37, UR15, URZ ;  /* 0x0000000f250672a5 */ /* 0x000fe4000f8e00ff */
[----:B------:R-:W-:Y:S03]  /*61f0*/  @!UP0 UISETP.NE.AND UP1, UPT, UR14, 0x1, UPT ;  /* 0x000000010e00888c */ /* 0x000fe6000bf25270 */
[----:B------:R-:W-:Y:S01]  /*6200*/  @!UP0 UMOV UR4, UR9 ;  /* 0x0000000900048c82 */ /* 0x000fe20008000000 */
[----:B---3--:R-:W-:Y:S02]  /*6210*/  @!UP0 UISETP.NE.AND UP2, UPT, UR5, 0x1, UPT ;  /* 0x000000010500888c */ /* 0x008fe4000bf45270 */
[----:B------:R-:W-:Y:S01]  /*6220*/  @!UP0 USHF.R.U32.HI UR4, URZ, UR13, UR4 ;  /* 0x0000000dff048299 */ /* 0x000fe20008011604 */
[----:B------:R-:W-:Y:S02]  /*6230*/  @!UP0 UMOV UR6, UR7 ;  /* 0x0000000700068c82 */ /* 0x000fe40008000000 */
[----:B----4-:R-:W-:Y:S02]  /*6240*/  @!UP0 USHF.R.U32.HI UR6, URZ, UR10, UR6 ;  /* 0x0000000aff068299 */ /* 0x010fe40008011606 */
[----:B------:R-:W-:Y:S02]  /*6250*/  @!UP0 USEL UR7, UR38, UR4, !UP2 ;  /* 0x0000000426078287 */ /* 0x000fe4000d000000 */
[----:B------:R-:W-:Y:S04]  /*6260*/  @!UP0 USEL UR6, UR37, UR6, !UP1 ;  /* 0x0000000625068287 */ /* 0x000fe8000c800000 */
[----:B------:R-:W-:Y:S02]  /*6270*/  @!UP0 UIADD3 UR4, UPT, UPT, -UR7, UR6, URZ ;  /* 0x0000000607048290 */ /* 0x000fe4000fffe1ff */
[----:B------:R-:W-:Y:S02]  /*6280*/  @!UP0 UIADD3 UR6, UPT, UPT, UR7, -UR6, URZ ;  /* 0x8000000607068290 */ /* 0x000fe4000fffe0ff */
[----:B------:R-:W-:Y:S02]  /*6290*/  @!UP0 UIMAD UR38, UR4, UR5, UR38 ;  /* 0x00000005042682a4 */ /* 0x000fe4000f8e0226 */
[----:B------:R-:W-:Y:S01]  /*62a0*/  @!UP0 UIMAD UR37, UR6, UR14, UR37 ;  /* 0x0000000e062582a4 */ /* 0x000fe2000f8e0225 */
[----:B------:R-:W-:Y:S11]  /*62b0*/  @!P0 BRA `(.L_x_108) ;  /* 0x00000000007c8947 */ /* 0x000ff60003800000 */
[----:B------:R-:W2:Y:S01]  /*62c0*/  LDCU.64 UR8, c[0x4][0x80] ;  /* 0x01001000ff0877ac */ /* 0x000ea20008000a00 */
[----:B------:R-:W-:Y:S01]  /*62d0*/  MOV R2, 0x0 ;  /* 0x0000000000027802 */ /* 0x000fe20000000f00 */
[----:B------:R-:W-:Y:S02]  /*62e0*/  HFMA2 R12, -RZ, RZ, 0, 5.9604644775390625e-08 ;  /* 0x00000001ff0c7431 */ /* 0x000fe400000001ff */
[----:B------:R-:W-:Y:S01]  /*62f0*/  IMAD.MOV.U32 R8, RZ, RZ, 0x70 ;  /* 0x00000070ff087424 */ /* 0x000fe200078e00ff */
[----:B------:R3:W4:Y:S01]  /*6300*/  LDC.64 R14, c[0x4][R2] ;  /* 0x01000000020e7b82 */ /* 0x0007220000000a00 */
[----:B------:R-:W1:Y:S01]  /*6310*/  LDCU.64 UR6, c[0x4][0x88] ;  /* 0x01001100ff0677ac */ /* 0x000e620008000a00 */
[----:B------:R-:W-:Y:S01]  /*6320*/  IMAD.MOV.U32 R13, RZ, RZ, RZ ;  /* 0x000000ffff0d7224 */ /* 0x000fe200078e00ff */
[----:B------:R-:W1:Y:S01]  /*6330*/  LDCU.64 UR4, c[0x4][0x8] ;  /* 0x01000100ff0477ac */ /* 0x000e620008000a00 */
[----:B--2---:R-:W-:Y:S01]  /*6340*/  MOV R5, UR9 ;  /* 0x0000000900057c02 */ /* 0x004fe20008000f00 */
[----:B------:R-:W-:Y:S01]  /*6350*/  IMAD.U32 R4, RZ, RZ, UR8 ;  /* 0x00000008ff047e24 */ /* 0x000fe2000f8e00ff */
[----:B-1----:R-:W-:Y:S01]  /*6360*/  MOV R7, UR7 ;  /* 0x0000000700077c02 */ /* 0x002fe20008000f00 */
[----:B------:R-:W-:Y:S01]  /*6370*/  IMAD.U32 R6, RZ, RZ, UR6 ;  /* 0x00000006ff067e24 */ /* 0x000fe2000f8e00ff */
[----:B------:R-:W-:Y:S01]  /*6380*/  MOV R11, UR5 ;  /* 0x00000005000b7c02 */ /* 0x000fe20008000f00 */
[----:B------:R-:W-:Y:S02]  /*6390*/  IMAD.U32 R10, RZ, RZ, UR4 ;  /* 0x00000004ff0a7e24 */ /* 0x000fe4000f8e00ff */
[----:B------:R-:W-:Y:S07]  /*63a0*/  LEPC R20, `(.L_x_109) ;  /* 0x000000001014794e */ /* 0x000fee0000000000 */
[----:B---345:R-:W-:Y:S05]  /*63b0*/  CALL.ABS.NOINC R14 ;  /* 0x000000000e007343 */ /* 0x038fea0003c00000 */
.L_x_109:
[----:B------:R-:W1:Y:S01]  /*63c0*/  LDCU.64 UR8, c[0x4][0x80] ;  /* 0x01001000ff0877ac */ /* 0x000e620008000a00 */
[----:B------:R-:W2:Y:S01]  /*63d0*/  LDC.64 R2, c[0x4][R2] ;  /* 0x0100000002027b82 */ /* 0x000ea20000000a00 */
[----:B------:R-:W-:Y:S02]  /*63e0*/  HFMA2 R12, -RZ, RZ, 0, 5.9604644775390625e-08 ;  /* 0x00000001ff0c7431 */ /* 0x000fe400000001ff */
[----:B------:R-:W-:Y:S02]  /*63f0*/  IMAD.MOV.U32 R8, RZ, RZ, 0x70 ;  /* 0x00000070ff087424 */ /* 0x000fe400078e00ff */
[----:B------:R-:W-:Y:S01]  /*6400*/  IMAD.MOV.U32 R13, RZ, RZ, RZ ;  /* 0x000000ffff0d7224 */ /* 0x000fe200078e00ff */
[----:B------:R-:W3:Y:S01]  /*6410*/  LDCU.64 UR6, c[0x4][0x88] ;  /* 0x01001100ff0677ac */ /* 0x000ee20008000a00 */
[----:B------:R-:W4:Y:S01]  /*6420*/  LDCU.64 UR4, c[0x4][0x8] ;  /* 0x01000100ff0477ac */ /* 0x000f220008000a00 */
[----:B-1----:R-:W-:Y:S02]  /*6430*/  MOV R4, UR8 ;  /* 0x0000000800047c02 */ /* 0x002fe40008000f00 */
[----:B------:R-:W-:Y:S02]  /*6440*/  MOV R5, UR9 ;  /* 0x0000000900057c02 */ /* 0x000fe40008000f00 */
[----:B---3--:R-:W-:Y:S01]  /*6450*/  MOV R7, UR7 ;  /* 0x0000000700077c02 */ /* 0x008fe20008000f00 */
[----:B------:R-:W-:Y:S01]  /*6460*/  IMAD.U32 R6, RZ, RZ, UR6 ;  /* 0x00000006ff067e24 */ /* 0x000fe2000f8e00ff */
[----:B----4-:R-:W-:Y:S01]  /*6470*/  MOV R11, UR5 ;  /* 0x00000005000b7c02 */ /* 0x010fe20008000f00 */
[----:B------:R-:W-:Y:S02]  /*6480*/  IMAD.U32 R10, RZ, RZ, UR4 ;  /* 0x00000004ff0a7e24 */ /* 0x000fe4000f8e00ff */
[----:B------:R-:W-:Y:S07]  /*6490*/  LEPC R20, `(.L_x_108) ;  /* 0x000000001014794e */ /* 0x000fee0000000000 */
[----:B--2---:R-:W-:Y:S05]  /*64a0*/  CALL.ABS.NOINC R2 ;  /* 0x0000000002007343 */ /* 0x004fea0003c00000 */
.L_x_108:
[----:B------:R-:W-:Y:S05]  /*64b0*/  BSYNC.RECONVERGENT B6 ;  /* 0x0000000000067941 */ /* 0x000fea0003800200 */
.L_x_107:
[----:B------:R-:W-:Y:S02]  /*64c0*/  R2UR UR6, R59 ;  /* 0x000000003b0672ca */ /* 0x000fe400000e0000 */
[----:B------:R-:W-:Y:S02]  /*64d0*/  R2UR UR5, R73 ;  /* 0x00000000490572ca */ /* 0x000fe400000e0000 */
[----:B------:R-:W-:Y:S02]  /*64e0*/  R2UR UR4, R72 ;  /* 0x00000000480472ca */ /* 0x000fe400000e0000 */
[----:B------:R-:W-:Y:S02]  /*64f0*/  ISETP.NE.U32.AND P4, PT, R54, RZ, PT ;  /* 0x000000ff3600720c */ /* 0x000fe40003f85070 */
[----:B------:R-:W-:Y:S02]  /*6500*/  ISETP.NE.U32.AND P2, PT, RZ, UR54, PT ;  /* 0x00000036ff007c0c */ /* 0x000fe4000bf45070 */
[----:B------:R-:W-:Y:S02]  /*6510*/  ISETP.NE.AND.EX P4, PT, R55, RZ, PT, P4 ;  /* 0x000000ff3700720c */ /* 0x000fe40003f85340 */
[----:B------:R-:W-:Y:S01]  /*6520*/  ISETP.NE.AND.EX P2, PT, RZ, UR55, PT, P2 ;  /* 0x00000037ff007c0c */ /* 0x000fe2000bf45320 */
[----:B------:R-:W-:Y:S02]  /*6530*/  UISETP.NE.AND UP2, UPT, UR6, URZ, UPT ;  /* 0x000000ff0600728c */ /* 0x000fe4000bf45270 */
[----:B------:R-:W-:Y:S04]  /*6540*/  UISETP.NE.U32.AND UP0, UPT, UR5, URZ, UPT ;  /* 0x000000ff0500728c */ /* 0x000fe8000bf05070 */
[----:B------:R-:W-:Y:S01]  /*6550*/  UISETP.NE.AND.EX UP1, UPT, UR4, URZ, UPT, UP0 ;  /* 0x000000ff0400728c */ /* 0x000fe2000bf25300 */
[----:B------:R-:W-:Y:S01]  /*6560*/  PLOP3.LUT P1, PT, PT, PT, UP2, 0x80, 0x8 ;  /* 0x000000000008781c */ /* 0x000fe20003f2f028 */
[----:B------:R-:W-:Y:S03]  /*6570*/  UPLOP3.LUT UP0, UPT, UPT, UPT, UPT, 0x40, 0x4 ;  /* 0x000000000004789c */ /* 0x000fe60003f0e870 */
[----:B------:R-:W-:Y:S06]  /*6580*/  @UP2 UPLOP3.LUT UP0, UPT, UPT, UPT, UP1, 0x80, 0x8 ;  /* 0x000000000008289c */ /* 0x000fec0003f0f010 */
[----:B------:R-:W-:Y:S01]  /*6590*/  PLOP3.LUT P0, PT, PT, PT, UP0, 0x80, 0x8 ;  /* 0x000000000008781c */ /* 0x000fe20003f0f008 */
[----:B------:R-:W-:Y:S01]  /*65a0*/  @!UPT UIADD3 URZ, UPT, UPT, URZ, URZ, URZ ;  /* 0x000000fffffff290 */ /* 0x000fe2000fffe0ff */
[----:B------:R-:W-:Y:S11]  /*65b0*/  BRA.U !UP1, `(.L_x_110) ;  /* 0x0000000109407547 */ /* 0x000ff6000b800000 */
[----:B------:R-:W-:Y:S01]  /*65c0*/  UISETP.NE.U32.AND UP0, UPT, UR54, URZ, UPT ;  /* 0x000000ff3600728c */ /* 0x000fe2000bf05070 */
[----:B------:R-:W-:Y:S01]  /*65d0*/  R2UR UR6, R73 ;  /* 0x00000000490672ca */ /* 0x000fe200000e0000 */
[----:B------:R-:W2:Y:S01]  /*65e0*/  LDCU.64 UR8, c[0x0][0x358] ;  /* 0x00006b00ff0877ac */ /* 0x000ea20008000a00 */
[----:B------:R-:W-:Y:S02]  /*65f0*/  HFMA2 R56, -RZ, RZ, 0, 5.9604644775390625e-08 ;  /* 0x00000001ff387431 */ /* 0x000fe400000001ff */
[----:B-1----:R-:W-:Y:S01]  /*6600*/  IMAD.MOV.U32 R0, RZ, RZ, 0x1 ;  /* 0x00000001ff007424 */ /* 0x002fe200078e00ff */
[----:B------:R-:W-:Y:S06]  /*6610*/  UISETP.NE.AND.EX UP0, UPT, UR55, URZ, UPT, UP0 ;  /* 0x000000ff3700728c */ /* 0x000fec000bf05300 */
[----:B------:R-:W-:Y:S05]  /*6620*/  PLOP3.LUT P3, PT, PT, PT, UP0, 0x80, 0x8 ;  /* 0x000000000008781c */ /* 0x000fea0003f6f008 */
[----:B------:R-:W1:Y:S01]  /*6630*/  @UP0 LDCU.64 UR4, c[0x0][0x888] ;  /* 0x00011100ff0407ac */ /* 0x000e620008000a00 */
[----:B------:R-:W-:Y:S07]  /*6640*/  @UP0 UIMAD UR6, UR36, UR6, URZ ;  /* 0x00000006240602a4 */ /* 0x000fee000f8e02ff */
[----:B------:R-:W-:Y:S01]  /*6650*/  @!P3 PRMT R56, R0, 0x7610, R56 ;  /* 0x000076100038b816 */ /* 0x000fe20000000038 */
[----:B-1----:R-:W-:Y:S06]  /*6660*/  @UP0 UIMAD.WIDE UR4, UR6, 0x4, UR4 ;  /* 0x00000004060408a5 */ /* 0x002fec000f8e0204 */
[----:B------:R-:W-:Y:S02]  /*6670*/  IMAD.U32 R2, RZ, RZ, UR4 ;  /* 0x00000004ff027e24 */ /* 0x000fe4000f8e00ff */
[----:B------:R-:W-:Y:S03]  /*6680*/  IMAD.U32 R3, RZ, RZ, UR5 ;  /* 0x00000005ff037e24 */ /* 0x000fe6000f8e00ff */
[----:B------:R-:W1:Y:S02]  /*6690*/  @!UP0 LDCU UR4, c[0x0][0x880] ;  /* 0x00011000ff0487ac */ /* 0x000e640008000800 */
[----:B--2--5:R2:W5:Y:S02]  /*66a0*/  @P3 LDG.E R27, desc[UR8][R2.64] ;  /* 0x00000008021b3981 */ /* 0x024564000c1e1900 */
[----:B-12---:R-:W-:Y:S02]  /*66b0*/  @!P3 MOV R27, UR4 ;  /* 0x00000004001bbc02 */ /* 0x006fe40008000f00 */
.L_x_110:
[----:B------:R-:W-:Y:S05]  /*66c0*/  @!P4 BRA `(.L_x_111) ;  /* 0x000000000024c947 */ /* 0x000fea0003800000 */
[----:B------:R-:W-:Y:S01]  /*66d0*/  ISETP.NE.U32.AND P3, PT, R52, RZ, PT ;  /* 0x000000ff3400720c */ /* 0x000fe20003f65070 */
[----:B------:R-:W2:Y:S03]  /*66e0*/  LDCU.64 UR4, c[0x0][0x358] ;  /* 0x00006b00ff0477ac */ /* 0x000ea60008000a00 */
[----:B------:R-:W-:Y:S11]  /*66f0*/  ISETP.NE.AND.EX P3, PT, R53, RZ, PT, P3 ;  /* 0x000000ff3500720c */ /* 0x000ff60003f65330 */
[----:B------:R-:W-:Y:S02]  /*6700*/  @!UPT UIADD3 URZ, UPT, UPT, URZ, URZ, URZ ;  /* 0x000000fffffff290 */ /* 0x000fe4000fffe0ff */
[----:B------:R-:W3:Y:S01]  /*6710*/  @P3 LDC.64 R2, c[0x0][0x8a8] ;  /* 0x00022a00ff023b82 */ /* 0x000ee20000000a00 */
[----:B-1----:R-:W-:Y:S04]  /*6720*/  @P3 IMAD R0, R54, UR36, RZ ;  /* 0x0000002436003c24 */ /* 0x002fe8000f8e02ff */
[----:B---3--:R-:W-:Y:S05]  /*6730*/  @P3 IMAD.WIDE R2, R0, 0x4, R2 ;  /* 0x0000000400023825 */ /* 0x008fea00078e0202 */
[----:B--2--5:R2:W5:Y:S02]  /*6740*/  @P3 LDG.E R24, desc[UR4][R2.64] ;  /* 0x0000000402183981 */ /* 0x024564000c1e1900 */
[----:B--2---:R-:W3:Y:S02]  /*6750*/  @!P3 LDC R24, c[0x0][0x8a0] ;  /* 0x00022800ff18bb82 */ /* 0x004ee40000000800 */
.L_x_111:
[----:B-----5:R-:W-:Y:S01]  /*6760*/  FSETP.NEU.AND P3, PT, R27, RZ, PT ;  /* 0x000000ff1b00720b */ /* 0x020fe20003f6d000 */
[----:B------:R-:W-:Y:S01]  /*6770*/  BSSY B1, `(.L_x_112) ;  /* 0x0000039000017945 */ /* 0x000fe20003800000 */
[----:B------:R-:W-:Y:S01]  /*6780*/  SEL R3, RZ, 0xffffffff, P2 ;  /* 0xffffffffff037807 */ /* 0x000fe20001000000 */
[----:B------:R-:W-:Y:S01]  /*6790*/  IMAD.MOV.U32 R35, RZ, RZ, 0x1 ;  /* 0x00000001ff237424 */ /* 0x000fe200078e00ff */
[----:B------:R-:W-:Y:S01]  /*67a0*/  @P1 LOP3.LUT P2, RZ, R56, 0xff, RZ, 0xc0, !PT ;  /* 0x000000ff38ff1812 */ /* 0x000fe2000784c0ff */
[----:B------:R-:W-:Y:S01]  /*67b0*/  IMAD R25, R22, 0x40, R23 ;  /* 0x0000004016197824 */ /* 0x000fe200078e0217 */
[----:B------:R-:W-:Y:S01]  /*67c0*/  @P1 SEL R2, RZ, 0xffffffff, P3 ;  /* 0xffffffffff021807 */ /* 0x000fe20001800000 */
[----:B------:R-:W-:Y:S01]  /*67d0*/  IMAD R63, R70, -0x10, R68 ;  /* 0xfffffff0463f7824 */ /* 0x000fe200078e0244 */
[----:B------:R-:W-:Y:S01]  /*67e0*/  LOP3.LUT R66, R66, 0x1, RZ, 0x3c, !PT ;  /* 0x0000000142427812 */ /* 0x000fe200078e3cff */
[----:B------:R-:W-:Y:S01]  /*67f0*/  IMAD.MOV.U32 R34, RZ, RZ, RZ ;  /* 0x000000ffff227224 */ /* 0x000fe200078e00ff */
[----:B------:R-:W-:Y:S02]  /*6800*/  @P0 SEL R2, R3, R2, !P2 ;  /* 0x0000000203020207 */ /* 0x000fe40005000000 */
[----:B------:R-:W-:Y:S02]  /*6810*/  CS2R R38, SRZ ;  /* 0x0000000000267805 */ /* 0x000fe4000001ff00 */
[----:B------:R-:W-:Y:S02]  /*6820*/  LEA R75, R22, UR44, 0x3 ;  /* 0x0000002c164b7c11 */ /* 0x000fe4000f8e18ff */
[----:B------:R-:W-:Y:S02]  /*6830*/  CS2R R36, SRZ ;  /* 0x0000000000247805 */ /* 0x000fe4000001ff00 */
[----:B------:R-:W-:Y:S02]  /*6840*/  @P1 LOP3.LUT R2, R2, 0x1, RZ, 0xc0, !PT ;  /* 0x0000000102021812 */ /* 0x000fe400078ec0ff */
[----:B------:R-:W-:Y:S02]  /*6850*/  CS2R R42, SRZ ;  /* 0x00000000002a7805 */ /* 0x000fe4000001ff00 */
[----:B-1----:R-:W-:Y:S02]  /*6860*/  SHF.L.U32 R0, R65, 0x1f, RZ ;  /* 0x0000001f41007819 */ /* 0x002fe400000006ff */
[----:B------:R-:W-:Y:S02]  /*6870*/  CS2R R40, SRZ ;  /* 0x0000000000287805 */ /* 0x000fe4000001ff00 */
[----:B------:R-:W-:Y:S02]  /*6880*/  ISETP.NE.U32.OR P5, PT, R2, 0x1, !P1 ;  /* 0x000000010200780c */ /* 0x000fe40004fa5470 */
[----:B------:R-:W-:Y:S02]  /*6890*/  CS2R R46, SRZ ;  /* 0x00000000002e7805 */ /* 0x000fe4000001ff00 */
[----:B------:R-:W-:Y:S02]  /*68a0*/  PLOP3.LUT P2, PT, PT, PT, UP1, 0x80, 0x8 ;  /* 0x000000000008781c */ /* 0x000fe40003f4f018 */
[----:B------:R-:W-:Y:S02]  /*68b0*/  CS2R R44, SRZ ;  /* 0x00000000002c7805 */ /* 0x000fe4000001ff00 */
[----:B------:R-:W-:Y:S02]  /*68c0*/  LOP3.LUT P4, R61, R56, 0xff, RZ, 0xc0, !PT ;  /* 0x000000ff383d7812 */ /* 0x000fe4000788c0ff */
[----:B------:R-:W-:Y:S02]  /*68d0*/  CS2R R50, SRZ ;  /* 0x0000000000327805 */ /* 0x000fe4000001ff00 */
[----:B------:R-:W-:Y:S02]  /*68e0*/  SEL R2, RZ, 0xffffffff, P3 ;  /* 0xffffffffff027807 */ /* 0x000fe40001800000 */
[----:B------:R-:W-:Y:S02]  /*68f0*/  CS2R R48, SRZ ;  /* 0x0000000000307805 */ /* 0x000fe4000001ff00 */
[----:B------:R-:W-:Y:S02]  /*6900*/  P2R R74, PR, RZ, 0x20 ;  /* 0x00000020ff4a7803 */ /* 0x000fe40000000000 */
[----:B------:R-:W-:Y:S02]  /*6910*/  @P5 SHF.L.U32 R4, R66, 0x1f, RZ ;  /* 0x0000001f42045819 */ /* 0x000fe400000006ff */
[----:B------:R-:W-:Y:S02]  /*6920*/  @P2 SEL R2, R3, R2, !P4 ;  /* 0x0000000203022207 */ /* 0x000fe40006000000 */
[----:B------:R-:W1:Y:S02]  /*6930*/  @P5 SYNCS.PHASECHK.TRANS64.TRYWAIT P1, [UR44+0x40], R4 ;  /* 0x00004004ff0055a7 */ /* 0x000e64000802112c */
[----:B------:R-:W-:Y:S04]  /*6940*/  LOP3.LUT R2, R2, 0x1, RZ, 0xc0, !PT ;  /* 0x0000000102027812 */ /* 0x000fe800078ec0ff */
[----:B------:R-:W-:Y:S04]  /*6950*/  ISETP.NE.U32.AND P2, PT, R2, 0x1, PT ;  /* 0x000000010200780c */ /* 0x000fe80003f45070 */
[----:B------:R-:W-:Y:S01]  /*6960*/  P2R R76, PR, RZ, 0x4 ;  /* 0x00000004ff4c7803 */ /* 0x000fe20000000000 */
[----:B------:R2:W4:Y:S01]  /*6970*/  SYNCS.PHASECHK.TRANS64.TRYWAIT P0, [R75+URZ+0xb0], R0 ;  /* 0x0000b0004b0075a7 */ /* 0x00052200080011ff */
[----:B-1----:R-:W-:Y:S01]  /*6980*/  @P5 SEL R35, RZ, 0x1, !P1 ;  /* 0x00000001ff235807 */ /* 0x002fe20004800000 */
[----:B--2---:R-:W-:Y:S06]  /*6990*/  @!P5 BRA `(.L_x_113) ;  /* 0x000000000058d947 */ /* 0x004fec0003800000 */
[----:B------:R-:W-:Y:S01]  /*69a0*/  IMAD.MOV.U32 R39, RZ, RZ, RZ ;  /* 0x000000ffff277224 */ /* 0x000fe200078e00ff */
[----:B------:R-:W-:Y:S01]  /*69b0*/  ISETP.NE.AND P1, PT, R35, RZ, PT ;  /* 0x000000ff2300720c */ /* 0x000fe20003f25270 */
[----:B------:R-:W-:Y:S01]  /*69c0*/  BSSY B0, `(.L_x_114) ;  /* 0x000000c000007945 */ /* 0x000fe20003800000 */
[----:B------:R-:W-:Y:S02]  /*69d0*/  CS2R R50, SRZ ;  /* 0x0000000000327805 */ /* 0x000fe4000001ff00 */
[----:B------:R-:W-:Y:S02]  /*69e0*/  CS2R R48, SRZ ;  /* 0x0000000000307805 */ /* 0x000fe4000001ff00 */
[----:B------:R-:W-:Y:S02]  /*69f0*/  CS2R R46, SRZ ;  /* 0x00000000002e7805 */ /* 0x000fe4000001ff00 */
[----:B------:R-:W-:Y:S02]  /*6a00*/  CS2R R44, SRZ ;  /* 0x00000000002c7805 */ /* 0x000fe4000001ff00 */
[----:B------:R-:W-:Y:S02]  /*6a10*/  CS2R R42, SRZ ;  /* 0x00000000002a7805 */ /* 0x000fe4000001ff00 */
[----:B------:R-:W-:Y:S02]  /*6a20*/  CS2R R40, SRZ ;  /* 0x0000000000287805 */ /* 0x000fe4000001ff00 */
[----:B------:R-:W-:Y:S01]  /*6a30*/  CS2R R36, SRZ ;  /* 0x0000000000247805 */ /* 0x000fe2000001ff00 */
[----:B------:R-:W-:Y:S06]  /*6a40*/  @P1 BRA `(.L_x_115) ;  /* 0x00000000000c1947 */ /* 0x000fec0003800000 */
[----:B------:R-:W-:Y:S04]  /*6a50*/  SHF.L.U32 R3, R66, 0x1f, RZ ;  /* 0x0000001f42037819 */ /* 0x000fe800000006ff */
[----:B------:R-:W1:Y:S02]  /*6a60*/  SYNCS.PHASECHK.TRANS64.TRYWAIT P1, [UR44+0x40], R3 ;  /* 0x00004003ff0075a7 */ /* 0x000e64000802112c */
[----:B-1----:R-:W-:Y:S05]  /*6a70*/  @!P1 BRA `(.L_x_116) ;  /* 0x0000003000c89947 */ /* 0x002fea0003800000 */
.L_x_115:
[----:B------:R-:W-:Y:S05]  /*6a80*/  BSYNC B0 ;  /* 0x0000000000007941 */ /* 0x000fea0003800000 */
.L_x_114:
[----:B------:R-:W-:Y:S01]  /*6a90*/  ISETP.NE.AND P1, PT, R76, RZ, PT ;  /* 0x000000ff4c00720c */ /* 0x000fe20003f25270 */
[----:B------:R-:W-:Y:S11]  /*6aa0*/  HFMA2 R34, -RZ, RZ, 0, 5.9604644775390625e-08 ;  /* 0x00000001ff227431 */ /* 0x000ff600000001ff */
[----:B------:R-:W-:Y:S01]  /*6ab0*/  @!UPT UIADD3 URZ, UPT, UPT, URZ, URZ, URZ ;  /* 0x000000fffffff290 */ /* 0x000fe2000fffe0ff */
[----:B------:R2:W1:Y:S04]  /*6ac0*/  @P1 LDS.128 R48, [R69] ;  /* 0x0000000045301984 */ /* 0x0004680000000c00 */
[----:B------:R2:W1:Y:S04]  /*6ad0*/  @P1 LDS.128 R44, [R68+0x10] ;  /* 0x00001000442c1984 */ /* 0x0004680000000c00 */
[----:B------:R2:W1:Y:S04]  /*6ae0*/  @P1 LDS.128 R40, [R67+0x20] ;  /* 0x0000200043281984 */ /* 0x0004680000000c00 */
[----:B------:R2:W1:Y:S02]  /*6af0*/  @P1 LDS.128 R36, [R63+0x30] ;  /* 0x000030003f241984 */ /* 0x0004640000000c00 */
.L_x_113:
[----:B------:R-:W-:Y:S05]  /*6b00*/  BSYNC B1 ;  /* 0x0000000000017941 */ /* 0x000fea0003800000 */
.L_x_112:
[----:B-1----:R-:W-:Y:S04]  /*6b10*/  SHF.R.U32.HI R2, RZ, 0x15, R25 ;  /* 0x00000015ff027819 */ /* 0x002fe80000011619 */
[----:B------:R-:W-:Y:S01]  /*6b20*/  LOP3.LUT P1, RZ, R2, 0x3, R57, 0x48, !PT ;  /* 0x0000000302ff7812 */ /* 0x000fe20007824839 */
[----:B------:R-:W-:Y:S01]  /*6b30*/  @!UPT UIADD3 URZ, UPT, UPT, URZ, URZ, URZ ;  /* 0x000000fffffff290 */ /* 0x000fe2000fffe0ff */
[----:B----4-:R-:W-:Y:S11]  /*6b40*/  @P0 BRA `(.L_x_117) ;  /* 0x0000000000080947 */ /* 0x010ff60003800000 */
[----:B------:R-:W1:Y:S02]  /*6b50*/  SYNCS.PHASECHK.TRANS64.TRYWAIT P0, [R75+URZ+0xb0], R0 ;  /* 0x0000b0004b0075a7 */ /* 0x000e6400080011ff */
[----:B-1----:R-:W-:Y:S05]  /*6b60*/  @!P0 BRA `(.L_x_118) ;  /* 0x0000003000a48947 */ /* 0x002fea0003800000 */
.L_x_117:
[----:B------:R-:W-:Y:S05]  /*6b70*/  @!P1 BRA `(.L_x_119) ;  /* 0x0000000000409947 */ /* 0x000fea0003800000 */
[----:B------:R-:W4:Y:S01]  /*6b80*/  LDCU.64 UR8, c[0x4][0x70] ;  /* 0x01000e00ff0877ac */ /* 0x000f220008000a00 */
[----:B------:R-:W-:Y:S01]  /*6b90*/  MOV R3, 0x0 ;  /* 0x0000000000037802 */ /* 0x000fe20000000f00 */
[----:B------:R-:W-:Y:S02]  /*6ba0*/  HFMA2 R12, -RZ, RZ, 0, 5.9604644775390625e-08 ;  /* 0x00000001ff0c7431 */ /* 0x000fe400000001ff */
[----:B------:R-:W-:Y:S02]  /*6bb0*/  IMAD.MOV.U32 R8, RZ, RZ, 0x192 ;  /* 0x00000192ff087424 */ /* 0x000fe400078e00ff */
[----:B------:R-:W-:Y:S01]  /*6bc0*/  IMAD.MOV.U32 R13, RZ, RZ, RZ ;  /* 0x000000ffff0d7224 */ /* 0x000fe200078e00ff */
[----:B------:R-:W5:Y:S01]  /*6bd0*/  LDCU.64 UR6, c[0x4][0x78] ;  /* 0x01000f00ff0677ac */ /* 0x000f620008000a00 */
[----:B------:R-:W1:Y:S01]  /*6be0*/  LDC.64 R2, c[0x4][R3] ;  /* 0x0100000003027b82 */ /* 0x000e620000000a00 */
[----:B------:R-:W2:Y:S01]  /*6bf0*/  LDCU.64 UR4, c[0x4][0x10] ;  /* 0x01000200ff0477ac */ /* 0x000ea20008000a00 */
[----:B----4-:R-:W-:Y:S01]  /*6c00*/  MOV R5, UR9 ;  /* 0x0000000900057c02 */ /* 0x010fe20008000f00 */
[----:B------:R-:W-:Y:S01]  /*6c10*/  IMAD.U32 R4, RZ, RZ, UR8 ;  /* 0x00000008ff047e24 */ /* 0x000fe2000f8e00ff */
[----:B-----5:R-:W-:Y:S01]  /*6c20*/  MOV R7, UR7 ;  /* 0x0000000700077c02 */ /* 0x020fe20008000f00 */
[----:B------:R-:W-:Y:S01]  /*6c30*/  IMAD.U32 R6, RZ, RZ, UR6 ;  /* 0x00000006ff067e24 */ /* 0x000fe2000f8e00ff */
[----:B--2---:R-:W-:Y:S01]  /*6c40*/  MOV R11, UR5 ;  /* 0x00000005000b7c02 */ /* 0x004fe20008000f00 */
[----:B------:R-:W-:Y:S02]  /*6c50*/  IMAD.U32 R10, RZ, RZ, UR4 ;  /* 0x00000004ff0a7e24 */ /* 0x000fe4000f8e00ff */
[----:B------:R-:W-:Y:S07]  /*6c60*/  LEPC R20, `(.L_x_119) ;  /* 0x000000001014794e */ /* 0x000fee0000000000 */
[----:B-1-3--:R-:W-:Y:S05]  /*6c70*/  CALL.ABS.NOINC R2 ;  /* 0x0000000002007343 */ /* 0x00afea0003c00000 */
.L_x_119:
[----:B------:R-:W-:Y:S01]  /*6c80*/  LOP3.LUT R20, R48, 0xffffe000, RZ, 0xc0, !PT ;  /* 0xffffe00030147812 */ /* 0x000fe200078ec0ff */
[----:B------:R-:W-:Y:S05]  /*6c90*/  WARPSYNC.ALL ;  /* 0x0000000000007948 */ /* 0x000fea0003800000 */
[----:B------:R-:W-:Y:S01]  /*6ca0*/  R2UR UR4, R25 ;  /* 0x00000000190472ca */ /* 0x000fe200000e0000 */
[----:B------:R-:W-:Y:S01]  /*6cb0*/  BSSY.RECONVERGENT B0, `(.L_x_120) ;  /* 0x0000058000007945 */ /* 0x000fe20003800200 */
[----:B------:R-:W-:Y:S02]  /*6cc0*/  LOP3.LUT R21, R49, 0xffffe000, RZ, 0xc0, !PT ;  /* 0xffffe00031157812 */ /* 0x000fe400078ec0ff */
[----:B------:R-:W-:Y:S02]  /*6cd0*/  LOP3.LUT R26, R50, 0xffffe000, RZ, 0xc0, !PT ;  /* 0xffffe000321a7812 */ /* 0x000fe400078ec0ff */
[----:B------:R-:W-:Y:S02]  /*6ce0*/  LOP3.LUT R33, R44, 0xffffe000, RZ, 0xc0, !PT ;  /* 0xffffe0002c217812 */ /* 0x000fe400078ec0ff */
[----:B------:R-:W-:Y:S05]  /*6cf0*/  ISETP.NE.AND P0, PT, R71, RZ, PT ;  /* 0x000000ff4700720c */ /* 0x000fea0003f05270 */
[----:B------:R-:W1:Y:S02]  /*6d00*/  LDTM.x16 R4, tmem[UR4] ;  /* 0x00000004000479ee */ /* 0x000e640008240000 */
[C---:B-1-3--:R-:W-:Y:S01]  /*6d10*/  FMUL R0, R24.reuse, R4 ;  /* 0x0000000418007220 */ /* 0x04afe20000400000 */
[C---:B------:R-:W-:Y:S01]  /*6d20*/  FMUL R2, R24.reuse, R5 ;  /* 0x0000000518027220 */ /* 0x040fe20000400000 */
[C---:B------:R-:W-:Y:S01]  /*6d30*/  FMUL R3, R24.reuse, R6 ;  /* 0x0000000618037220 */ /* 0x040fe20000400000 */
[----:B------:R-:W-:Y:S01]  /*6d40*/  FMUL R7, R24, R7 ;  /* 0x0000000718077220 */ /* 0x000fe20000400000 */
[----:B------:R-:W-:Y:S01]  /*6d50*/  FFMA R28, R27, R20, R0 ;  /* 0x000000141b1c7223 */ /* 0x000fe20000000000 */
[----:B------:R-:W-:Y:S01]  /*6d60*/  LOP3.LUT R20, R51, 0xffffe000, RZ, 0xc0, !PT ;  /* 0xffffe00033147812 */ /* 0x000fe200078ec0ff */
[C---:B------:R-:W-:Y:S01]  /*6d70*/  FFMA R29, R27.reuse, R21, R2 ;  /* 0x000000151b1d7223 */ /* 0x040fe20000000002 */
[----:B------:R-:W-:Y:S01]  /*6d80*/  LOP3.LUT R21, R46, 0xffffe000, RZ, 0xc0, !PT ;  /* 0xffffe0002e157812 */ /* 0x000fe200078ec0ff */
[----:B------:R-:W-:Y:S01]  /*6d90*/  FFMA R30, R27, R26, R3 ;  /* 0x0000001a1b1e7223 */ /* 0x000fe20000000003 */
[----:B------:R-:W-:Y:S01]  /*6da0*/  LOP3.LUT R26, R45, 0xffffe000, RZ, 0xc0, !PT ;  /* 0xffffe0002d1a7812 */ /* 0x000fe200078ec0ff */
[----:B------:R-:W-:Y:S01]  /*6db0*/  FFMA R31, R27, R20, R7 ;  /* 0x000000141b1f7223 */ /* 0x000fe20000000007 */
[----:B------:R-:W-:Y:S01]  /*6dc0*/  LOP3.LUT R20, R47, 0xffffe000, RZ, 0xc0, !PT ;  /* 0xffffe0002f147812 */ /* 0x000fe200078ec0ff */
[C---:B------:R-:W-:Y:S01]  /*6dd0*/  FMUL R4, R24.reuse, R8 ;  /* 0x0000000818047220 */ /* 0x040fe20000400000 */
[----:B------:R-:W-:Y:S01]  /*6de0*/  F2FP.TF32.F32.PACK_B R28, R28 ;  /* 0x0000001cff1c723e */ /* 0x000fe200024050ff */
[C---:B------:R-:W-:Y:S01]  /*6df0*/  FMUL R5, R24.reuse, R9 ;  /* 0x0000000918057220 */ /* 0x040fe20000400000 */
[----:B------:R-:W-:Y:S01]  /*6e00*/  F2FP.TF32.F32.PACK_B R29, R29 ;  /* 0x0000001dff1d723e */ /* 0x000fe200024050ff */
[C---:B------:R-:W-:Y:S01]  /*6e10*/  FMUL R6, R24.reuse, R10 ;  /* 0x0000000a18067220 */ /* 0x040fe20000400000 */
[----:B------:R-:W-:Y:S01]  /*6e20*/  FMUL R11, R24, R11 ;  /* 0x0000000b180b7220 */ /* 0x000fe20000400000 */
[----:B------:R-:W-:Y:S01]  /*6e30*/  F2FP.TF32.F32.PACK_B R30, R30 ;  /* 0x0000001eff1e723e */ /* 0x000fe200024050ff */
[C---:B------:R-:W-:Y:S01]  /*6e40*/  FFMA R4, R27.reuse, R33, R4 ;  /* 0x000000211b047223 */ /* 0x040fe20000000004 */
[----:B------:R-:W-:Y:S01]  /*6e50*/  F2FP.TF32.F32.PACK_B R31, R31 ;  /* 0x0000001fff1f723e */ /* 0x000fe200024050ff */
[C---:B------:R-:W-:Y:S01]  /*6e60*/  FFMA R5, R27.reuse, R26, R5 ;  /* 0x0000001a1b057223 */ /* 0x040fe20000000005 */
[C---:B------:R-:W-:Y:S01]  /*6e70*/  FFMA R6, R27.reuse, R21, R6 ;  /* 0x000000151b067223 */ /* 0x040fe20000000006 */
[----:B------:R-:W-:Y:S01]  /*6e80*/  FFMA R7, R27, R20, R11 ;  /* 0x000000141b077223 */ /* 0x000fe2000000000b */
[----:B------:R-:W-:Y:S01]  /*6e90*/  LOP3.LUT R33, R40, 0xffffe000, RZ, 0xc0, !PT ;  /* 0xffffe00028217812 */ /* 0x000fe200078ec0ff */
[----:B------:R1:W-:Y:S01]  /*6ea0*/  STS.128 [R69], R28 ;  /* 0x0000001c45007388 */ /* 0x0003e20000000c00 */
[----:B------:R-:W-:Y:S01]  /*6eb0*/  LOP3.LUT R26, R41, 0xffffe000, RZ, 0xc0, !PT ;  /* 0xffffe000291a7812 */ /* 0x000fe200078ec0ff */
[C---:B------:R-:W-:Y:S01]  /*6ec0*/  FMUL R8, R24.reuse, R12 ;  /* 0x0000000c18087220 */ /* 0x040fe20000400000 */
[----:B------:R-:W-:Y:S01]  /*6ed0*/  FMUL R9, R24, R13 ;  /* 0x0000000d18097220 */ /* 0x000fe20000400000 */
[----:B------:R-:W-:Y:S01]  /*6ee0*/  LOP3.LUT R21, R42, 0xffffe000, RZ, 0xc0, !PT ;  /* 0xffffe0002a157812 */ /* 0x000fe200078ec0ff */
[C---:B------:R-:W-:Y:S01]  /*6ef0*/  FMUL R10, R24.reuse, R14 ;  /* 0x0000000e180a7220 */ /* 0x040fe20000400000 */
[----:B------:R-:W-:Y:S01]  /*6f00*/  LOP3.LUT R20, R43, 0xffffe000, RZ, 0xc0, !PT ;  /* 0xffffe0002b147812 */ /* 0x000fe200078ec0ff */
[----:B------:R-:W-:Y:S01]  /*6f10*/  FMUL R15, R24, R15 ;  /* 0x0000000f180f7220 */ /* 0x000fe20000400000 */
[----:B------:R-:W-:Y:S01]  /*6f20*/  F2FP.TF32.F32.PACK_B R4, R4 ;  /* 0x00000004ff04723e */ /* 0x000fe200024050ff */
[C---:B------:R-:W-:Y:S01]  /*6f30*/  FFMA R8, R27.reuse, R33, R8 ;  /* 0x000000211b087223 */ /* 0x040fe20000000008 */
[----:B------:R-:W-:Y:S01]  /*6f40*/  F2FP.TF32.F32.PACK_B R5, R5 ;  /* 0x00000005ff05723e */ /* 0x000fe200024050ff */
[C---:B------:R-:W-:Y:S01]  /*6f50*/  FFMA R9, R27.reuse, R26, R9 ;  /* 0x0000001a1b097223 */ /* 0x040fe20000000009 */
[----:B------:R-:W-:Y:S01]  /*6f60*/  F2FP.TF32.F32.PACK_B R6, R6 ;  /* 0x00000006ff06723e */ /* 0x000fe200024050ff */
[C---:B------:R-:W-:Y:S01]  /*6f70*/  FFMA R10, R27.reuse, R21, R10 ;  /* 0x000000151b0a7223 */ /* 0x040fe2000000000a */
[----:B------:R-:W-:Y:S01]  /*6f80*/  F2FP.TF32.F32.PACK_B R7, R7 ;  /* 0x00000007ff07723e */ /* 0x000fe200024050ff */
[----:B------:R-:W-:Y:S01]  /*6f90*/  FFMA R11, R27, R20, R15 ;  /* 0x000000141b0b7223 */ /* 0x000fe2000000000f */
[----:B------:R-:W-:Y:S01]  /*6fa0*/  LOP3.LUT R33, R36, 0xffffe000, RZ, 0xc0, !PT ;  /* 0xffffe00024217812 */ /* 0x000fe200078ec0ff */
[C---:B------:R-:W-:Y:S01]  /*6fb0*/  FMUL R12, R24.reuse, R16 ;  /* 0x00000010180c7220 */ /* 0x040fe20000400000 */
[----:B------:R-:W-:Y:S01]  /*6fc0*/  LOP3.LUT R26, R37, 0xffffe000, RZ, 0xc0, !PT ;  /* 0xffffe000251a7812 */ /* 0x000fe200078ec0ff */
[----:B------:R1:W-:Y:S01]  /*6fd0*/  STS.128 [R68+0x10], R4 ;  /* 0x0000100444007388 */ /* 0x0003e20000000c00 */
        /* <DEDUP_REMOVED lines=13> */
[----:B------:R-:W-:Y:S02]  /*70b0*/  F2FP.TF32.F32.PACK_B R12, R12 ;  /* 0x0000000cff0c723e */ /* 0x000fe400024050ff */
[----:B------:R-:W-:Y:S01]  /*70c0*/  F2FP.TF32.F32.PACK_B R13, R13 ;  /* 0x0000000dff0d723e */ /* 0x000fe200024050ff */
[----:B------:R1:W-:Y:S01]  /*70d0*/  STS.128 [R67+0x20], R8 ;  /* 0x0000200843007388 */ /* 0x0003e20000000c00 */
[----:B------:R-:W-:Y:S02]  /*70e0*/  F2FP.TF32.F32.PACK_B R14, R14 ;  /* 0x0000000eff0e723e */ /* 0x000fe400024050ff */
[----:B------:R-:W-:Y:S05]  /*70f0*/  F2FP.TF32.F32.PACK_B R15, R15 ;  /* 0x0000000fff0f723e */ /* 0x000fea00024050ff */
[----:B------:R1:W-:Y:S01]  /*7100*/  STS.128 [R63+0x30], R12 ;  /* 0x0000300c3f007388 */ /* 0x0003e20000000c00 */
[----:B------:R-:W-:Y:S01]  /*7110*/  @!PT LDS RZ, [RZ] ;  /* 0x00000000fffff984 */ /* 0x000fe20000000800 */
[----:B------:R-:W-:Y:S01]  /*7120*/  @!PT LDS RZ, [RZ] ;  /* 0x00000000fffff984 */ /* 0x000fe20000000800 */
[----:B------:R-:W-:Y:S01]  /*7130*/  @!PT LDS RZ, [RZ] ;  /* 0x00000000fffff984 */ /* 0x000fe20000000800 */
[----:B------:R-:W-:Y:S01]  /*7140*/  @!PT LDS RZ, [RZ] ;  /* 0x00000000fffff984 */ /* 0x000fe20000000800 */
[----:B------:R3:W-:Y:S07]  /*7150*/  MEMBAR.ALL.CTA ;  /* 0x0000000000007992 */ /* 0x0007ee0000008000 */
[----:B---3--:R-:W3:Y:S02]  /*7160*/  FENCE.VIEW.ASYNC.S ;  /* 0x00000000000073c6 */ /* 0x008ee40000000000 */
[----:B---3--:R-:W-:Y:S06]  /*7170*/  BAR.SYNC.DEFER_BLOCKING 0x1, 0x80 ;  /* 0x0042000000007b1d */ /* 0x008fec0000010000 */
[----:B------:R-:W-:Y:S05]  /*7180*/  @P0 BRA `(.L_x_121) ;  /* 0x0000000000280947 */ /* 0x000fea0003800000 */
[----:B------:R-:W3:Y:S01]  /*7190*/  LDCU.64 UR6, c[0x0][0x348] ;  /* 0x00006900ff0677ac */ /* 0x000ee20008000a00 */
[----:B------:R-:W-:Y:S01]  /*71a0*/  UIADD3 UR4, UPT, UPT, UR44, 0x200, URZ ;  /* 0x000002002c047890 */ /* 0x000fe2000fffe0ff */
[----:B------:R-:W-:Y:S05]  /*71b0*/  UMOV UR51, UR36 ;  /* 0x0000002400337c82 */ /* 0x000fea0008000000 */
[----:B------:R-:W-:Y:S04]  /*71c0*/  MOV R60, UR4 ;  /* 0x00000004003c7c02 */ /* 0x000fe80008000f00 */
[----:B------:R-:W-:Y:S01]  /*71d0*/  R2UR UR48, R60 ;  /* 0x000000003c3072ca */ /* 0x000fe200000e0000 */
[----:B---3--:R-:W-:Y:S04]  /*71e0*/  UIADD3 UR4, UP0, UPT, UR6, 0x680, URZ ;  /* 0x0000068006047890 */ /* 0x008fe8000ff1e0ff */
[----:B------:R-:W-:Y:S09]  /*71f0*/  UIADD3.X UR5, UPT, UPT, URZ, UR7, URZ, UP0, !UPT ;  /* 0x00000007ff057290 */ /* 0x000ff200087fe4ff */
[----:B------:R3:W-:Y:S01]  /*7200*/  UTMASTG.3D [UR48], [UR4] ;  /* 0x00000030040073b5 */ /* 0x0007e20008010000 */
[----:B------:R0:W-:Y:S01]  /*7210*/  UTMACMDFLUSH ;  /* 0x00000000000079b7 */ /* 0x0001e20000000000 */
[----:B---3--:R-:W-:Y:S04]  /*7220*/  DEPBAR.LE SB0, 0x1 ;  /* 0x000080400000791a */ /* 0x008fe80000000000 */
.L_x_121:
[----:B------:R-:W-:Y:S05]  /*7230*/  BSYNC.RECONVERGENT B0 ;  /* 0x0000000000007941 */ /* 0x000fea0003800200 */
.L_x_120:
[----:B------:R-:W-:Y:S01]  /*7240*/  BAR.SYNC.DEFER_BLOCKING 0x1, 0x80 ;  /* 0x0042000000007b1d */ /* 0x000fe20000010000 */
[----:B------:R-:W-:Y:S01]  /*7250*/  ISETP.NE.AND P1, PT, R74, RZ, PT ;  /* 0x000000ff4a00720c */ /* 0x000fe20003f25270 */
[----:B------:R-:W-:Y:S01]  /*7260*/  UISETP.NE.AND UP0, UPT, UR52, URZ, UPT ;  /* 0x000000ff3400728c */ /* 0x000fe2000bf05270 */
[----:B------:R-:W-:Y:S11]  /*7270*/  LEA R3, R34, UR44, 0x3 ;  /* 0x0000002c22037c11 */ /* 0x000ff6000f8e18ff */
[----:B------:R-:W-:Y:S01]  /*7280*/  @P1 SHF.L.U32 R2, R66, 0x1f, RZ ;  /* 0x0000001f42021819 */ /* 0x000fe200000006ff */
[----:B------:R-:W-:Y:S06]  /*7290*/  BRA.U !UP0, `(.L_x_122) ;  /* 0x0000000108247547 */ /* 0x000fec000b800000 */
[----:B-1----:R-:W-:Y:S01]  /*72a0*/  IMAD.U32 R5, RZ, RZ, UR46 ;  /* 0x0000002eff057e24 */ /* 0x002fe2000f8e00ff */
[----:B------:R-:W-:Y:S01]  /*72b0*/  MOV R0, UR47 ;  /* 0x0000002f00007c02 */ /* 0x000fe20008000f00 */
[----:B------:R-:W-:Y:S03]  /*72c0*/  UIADD3 UR4, UPT, UPT, UR46, 0x1, URZ ;  /* 0x000000012e047890 */ /* 0x000fe6000fffe0ff */
[----:B------:R-:W-:Y:S01]  /*72d0*/  @P1 LEA R5, R5, UR44, 0x3 ;  /* 0x0000002c05051c11 */ /* 0x000fe2000f8e18ff */
[----:B------:R-:W-:Y:S04]  /*72e0*/  UISETP.NE.AND UP0, UPT, UR4, 0x4, UPT ;  /* 0x000000040400788c */ /* 0x000fe8000bf05270 */
[----:B------:R-:W-:Y:S01]  /*72f0*/  @P1 VIADD R5, R5, 0x60 ;  /* 0x0000006005051836 */ /* 0x000fe20000000000 */
[----:B------:R-:W-:Y:S04]  /*7300*/  USEL UR46, UR4, URZ, UP0 ;  /* 0x000000ff042e7287 */ /* 0x000fe80008000000 */
[----:B------:R-:W-:Y:S04]  /*7310*/  @P1 PRMT R0, R0, 0x654, R5 ;  /* 0x0000065400001816 */ /* 0x000fe80000000005 */
[----:B------:R3:W-:Y:S04]  /*7320*/  @P1 SYNCS.ARRIVE.TRANS64.RED.A1T0 RZ, [R0+URZ], RZ ;  /* 0x000000ff00ff19a7 */ /* 0x0007e800081004ff */
.L_x_122:
[----:B------:R-:W4:Y:S01]  /*7330*/  @P1 SYNCS.PHASECHK.TRANS64.TRYWAIT P0, [R3+URZ+0x40], R2 ;  /* 0x00004002030015a7 */ /* 0x000f2200080011ff */
[----:B------:R-:W-:Y:S01]  /*7340*/  BSSY B1, `(.L_x_123) ;  /* 0x0000016000017945 */ /* 0x000fe20003800000 */
[----:B----4-:R-:W-:Y:S03]  /*7350*/  @P1 SEL R35, RZ, 0x1, !P0 ;  /* 0x00000001ff231807 */ /* 0x010fe60004000000 */
[----:B------:R-:W-:Y:S05]  /*7360*/  @!P1 BRA `(.L_x_124) ;  /* 0x00000000004c9947 */ /* 0x000fea0003800000 */
[----:B------:R-:W-:Y:S01]  /*7370*/  ISETP.NE.AND P0, PT, R35, RZ, PT ;  /* 0x000000ff2300720c */ /* 0x000fe20003f05270 */
[----:B------:R-:W-:Y:S01]  /*7380*/  BSSY B0, `(.L_x_125) ;  /* 0x000000b000007945 */ /* 0x000fe20003800000 */
[----:B------:R-:W-:Y:S11]  /*7390*/  ISETP.NE.AND P1, PT, R76, RZ, PT ;  /* 0x000000ff4c00720c */ /* 0x000ff60003f25270 */
[----:B------:R-:W-:Y:S02]  /*73a0*/  @!UPT UIADD3 URZ, UPT, UPT, URZ, URZ, URZ ;  /* 0x000000fffffff290 */ /* 0x000fe4000fffe0ff */
[C---:B-1----:R-:W-:Y:S01]  /*73b0*/  @P1 IMAD R6, R34.reuse, 0x2000, R69 ;  /* 0x0000200022061824 */ /* 0x042fe200078e0245 */
[C---:B------:R-:W-:Y:S01]  /*73c0*/  @P1 LEA R4, R34.reuse, R67, 0xd ;  /* 0x0000004322041211 */ /* 0x040fe200078e68ff */
[C---:B------:R-:W-:Y:S02]  /*73d0*/  @P1 IMAD R5, R34.reuse, 0x2000, R68 ;  /* 0x0000200022051824 */ /* 0x040fe400078e0244 */
[----:B------:R-:W-:Y:S01]  /*73e0*/  @P1 IMAD R2, R34, 0x2000, R63 ;  /* 0x0000200022021824 */ /* 0x000fe200078e023f */
[----:B------:R-:W-:Y:S06]  /*73f0*/  @P0 BRA `(.L_x_126) ;  /* 0x00000000000c0947 */ /* 0x000fec0003800000 */
[----:B---3--:R-:W-:Y:S04]  /*7400*/  SHF.L.U32 R0, R66, 0x1f, RZ ;  /* 0x0000001f42007819 */ /* 0x008fe800000006ff */
[----:B------:R-:W1:Y:S02]  /*7410*/  SYNCS.PHASECHK.TRANS64.TRYWAIT P0, [R3+URZ+0x40], R0 ;  /* 0x00004000030075a7 */ /* 0x000e6400080011ff */
[----:B-1----:R-:W-:Y:S05]  /*7420*/  @!P0 BRA `(.L_x_127) ;  /* 0x0000002800888947 */ /* 0x002fea0003800000 */
.L_x_126:
[----:B------:R-:W-:Y:S05]  /*7430*/  BSYNC B0 ;  /* 0x0000000000007941 */ /* 0x000fea0003800000 */
.L_x_125:
[----:B------:R-:W-:Y:S02]  /*7440*/  ISETP.NE.AND P0, PT, R76, RZ, PT ;  /* 0x000000ff4c00720c */ /* 0x000fe40003f05270 */
[----:B------:R-:W-:Y:S11]  /*7450*/  IADD3 R34, PT, PT, R34, 0x1, RZ ;  /* 0x0000000122227810 */ /* 0x000ff60007ffe0ff */
[----:B------:R4:W1:Y:S04]  /*7460*/  @P0 LDS.128 R48, [R6] ;  /* 0x0000000006300984 */ /* 0x0008680000000c00 */
[----:B------:R4:W1:Y:S04]  /*7470*/  @P0 LDS.128 R44, [R5+0x10] ;  /* 0x00001000052c0984 */ /* 0x0008680000000c00 */
[----:B------:R4:W1:Y:S04]  /*7480*/  @P0 LDS.128 R40, [R4+0x20] ;  /* 0x0000200004280984 */ /* 0x0008680000000c00 */
[----:B------:R4:W1:Y:S02]  /*7490*/  @P0 LDS.128 R36, [R2+0x30] ;  /* 0x0000300002240984 */ /* 0x0008640000000c00 */
.L_x_124:
[----:B------:R-:W-:Y:S05]  /*74a0*/  BSYNC B1 ;  /* 0x0000000000017941 */ /* 0x000fea0003800000 */
.L_x_123:
[----:B-1-3--:R-:W-:Y:S05]  /*74b0*/  VIADD R0, R25, 0x10 ;  /* 0x0000001019007836 */ /* 0x00afea0000000000 */
[----:B------:R-:W-:Y:S04]  /*74c0*/  SHF.R.U32.HI R0, RZ, 0x15, R0 ;  /* 0x00000015ff007819 */ /* 0x000fe80000011600 */
[----:B------:R-:W-:Y:S11]  /*74d0*/  LOP3.LUT P0, RZ, R0, 0x3, R57, 0x48, !PT ;  /* 0x0000000300ff7812 */ /* 0x000ff60007804839 */
[----:B------:R-:W-:Y:S02]  /*74e0*/  @!UPT UIADD3 URZ, UPT, UPT, URZ, URZ, URZ ;  /* 0x000000fffffff290 */ /* 0x000fe4000fffe0ff */
[----:B------:R-:W-:Y:S05]  /*74f0*/  @!P0 BRA `(.L_x_128) ;  /* 0x0000000000408947 */ /* 0x000fea0003800000 */
[----:B------:R-:W1:Y:S01]  /*7500*/  LDCU.64 UR8, c[0x4][0x70] ;  /* 0x01000e00ff0877ac */ /* 0x000e620008000a00 */
[----:B------:R-:W-:Y:S01]  /*7510*/  MOV R3, 0x0 ;  /* 0x0000000000037802 */ /* 0x000fe20000000f00 */
[----:B------:R-:W-:Y:S02]  /*7520*/  HFMA2 R12, -RZ, RZ, 0, 5.9604644775390625e-08 ;  /* 0x00000001ff0c7431 */ /* 0x000fe400000001ff */
[----:B------:R-:W-:Y:S02]  /*7530*/  IMAD.MOV.U32 R8, RZ, RZ, 0x192 ;  /* 0x00000192ff087424 */ /* 0x000fe400078e00ff */
[----:B------:R-:W-:Y:S01]  /*7540*/  IMAD.MOV.U32 R13, RZ, RZ, RZ ;  /* 0x000000ffff0d7224 */ /* 0x000fe200078e00ff */
[----:B------:R-:W3:Y:S01]  /*7550*/  LDCU.64 UR6, c[0x4][0x78] ;  /* 0x01000f00ff0677ac */ /* 0x000ee20008000a00 */
[----:B----4-:R-:W4:Y:S01]  /*7560*/  LDC.64 R2, c[0x4][R3] ;  /* 0x0100000003027b82 */ /* 0x010f220000000a00 */
[----:B------:R-:W5:Y:S01]  /*7570*/  LDCU.64 UR4, c[0x4][0x10] ;  /* 0x01000200ff0477ac */ /* 0x000f620008000a00 */
[----:B-1----:R-:W-:Y:S01]  /*7580*/  MOV R5, UR9 ;  /* 0x0000000900057c02 */ /* 0x002fe20008000f00 */
[----:B------:R-:W-:Y:S01]  /*7590*/  IMAD.U32 R4, RZ, RZ, UR8 ;  /* 0x00000008ff047e24 */ /* 0x000fe2000f8e00ff */
[----:B---3--:R-:W-:Y:S01]  /*75a0*/  MOV R7, UR7 ;  /* 0x0000000700077c02 */ /* 0x008fe20008000f00 */
[----:B------:R-:W-:Y:S01]  /*75b0*/  IMAD.U32 R6, RZ, RZ, UR6 ;  /* 0x00000006ff067e24 */ /* 0x000fe2000f8e00ff */
[----:B-----5:R-:W-:Y:S01]  /*75c0*/  MOV R11, UR5 ;  /* 0x00000005000b7c02 */ /* 0x020fe20008000f00 */
[----:B------:R-:W-:Y:S02]  /*75d0*/  IMAD.U32 R10, RZ, RZ, UR4 ;  /* 0x00000004ff0a7e24 */ /* 0x000fe4000f8e00ff */
[----:B------:R-:W-:Y:S07]  /*75e0*/  LEPC R20, `(.L_x_128) ;  /* 0x000000001014794e */ /* 0x000fee0000000000 */
[----:B--2-4-:R-:W-:Y:S05]  /*75f0*/  CALL.ABS.NOINC R2 ;  /* 0x0000000002007343 */ /* 0x014fea0003c00000 */
.L_x_128:
[----:B------:R-:W-:Y:S01]  /*7600*/  ISETP.NE.AND P6, PT, R74, RZ, PT ;  /* 0x000000ff4a00720c */ /* 0x000fe20003fc5270 */
[----:B------:R-:W-:Y:S05]  /*7610*/  WARPSYNC.ALL ;  /* 0x0000000000007948 */ /* 0x000fea0003800000 */
[----:B------:R-:W-:Y:S01]  /*7620*/  R2UR UR4, R25 ;  /* 0x00000000190472ca */ /* 0x000fe200000e0000 */
[----:B------:R-:W-:Y:S01]  /*7630*/  IMAD.U32 R77, RZ, RZ, UR46 ;  /* 0x0000002eff4d7e24 */ /* 0x000fe2000f8e00ff */
[----:B------:R-:W-:Y:S01]  /*7640*/  LOP3.LUT R20, R48, 0xffffe000, RZ, 0xc0, !PT ;  /* 0xffffe00030147812 */ /* 0x000fe200078ec0ff */
[----:B------:R-:W-:Y:S01]  /*7650*/  BSSY.RECONVERGENT B0, `(.L_x_129) ;  /* 0x000005e000007945 */ /* 0x000fe20003800200 */
[----:B------:R-:W-:Y:S02]  /*7660*/  LOP3.LUT R21, R49, 0xffffe000, RZ, 0xc0, !PT ;  /* 0xffffe00031157812 */ /* 0x000fe400078ec0ff */
[----:B------:R-:W-:Y:S02]  /*7670*/  LOP3.LUT R26, R51, 0xffffe000, RZ, 0xc0, !PT ;  /* 0xffffe000331a7812 */ /* 0x000fe400078ec0ff */
[----:B------:R-:W-:Y:S01]  /*7680*/  @P6 LEA R0, R77, UR44, 0x3 ;  /* 0x0000002c4d006c11 */ /* 0x000fe2000f8e18ff */
[----:B------:R-:W-:Y:S01]  /*7690*/  IMAD.U32 R77, RZ, RZ, UR47 ;  /* 0x0000002fff4d7e24 */ /* 0x000fe2000f8e00ff */
[----:B------:R-:W-:Y:S02]  /*76a0*/  LOP3.LUT R33, R44, 0xffffe000, RZ, 0xc0, !PT ;  /* 0xffffe0002c217812 */ /* 0x000fe400078ec0ff */
[----:B------:R-:W-:Y:S01]  /*76b0*/  LOP3.LUT R32, R45, 0xffffe000, RZ, 0xc0, !PT ;  /* 0xffffe0002d207812 */ /* 0x000fe200078ec0ff */
[----:B----4-:R-:W1:Y:S01]  /*76c0*/  LDTM.x16 R4, tmem[UR4+0x10] ;  /* 0x00001004000479ee */ /* 0x010e620008240000 */
[----:B------:R-:W-:Y:S01]  /*76d0*/  ISETP.NE.AND P0, PT, R71, RZ, PT ;  /* 0x000000ff4700720c */ /* 0x000fe20003f05270 */
[----:B------:R-:W-:Y:S05]  /*76e0*/  @P6 VIADD R0, R0, 0x60 ;  /* 0x0000006000006836 */ /* 0x000fea0000000000 */
[----:B------:R-:W-:Y:S01]  /*76f0*/  @P6 PRMT R77, R77, 0x654, R0 ;  /* 0x000006544d4d6816 */ /* 0x000fe20000000000 */
[C---:B-1----:R-:W-:Y:S01]  /*7700*/  FMUL R0, R24.reuse, R4 ;  /* 0x0000000418007220 */ /* 0x042fe20000400000 */
[C---:B------:R-:W-:Y:S01]  /*7710*/  FMUL R2, R24.reuse, R5 ;  /* 0x0000000518027220 */ /* 0x040fe20000400000 */
[C---:B------:R-:W-:Y:S01]  /*7720*/  FMUL R3, R24.reuse, R6 ;  /* 0x0000000618037220 */ /* 0x040fe20000400000 */
[----:B------:R-:W-:Y:S01]  /*7730*/  FMUL R7, R24, R7 ;  /* 0x0000000718077220 */ /* 0x000fe20000400000 */
[C---:B------:R-:W-:Y:S01]  /*7740*/  FFMA R28, R27.reuse, R20, R0 ;  /* 0x000000141b1c7223 */ /* 0x040fe20000000000 */
[----:B------:R-:W-:Y:S01]  /*7750*/  LOP3.LUT R20, R50, 0xffffe000, RZ, 0xc0, !PT ;  /* 0xffffe00032147812 */ /* 0x000fe200078ec0ff */
[C---:B------:R-:W-:Y:S01]  /*7760*/  FFMA R29, R27.reuse, R21, R2 ;  /* 0x000000151b1d7223 */ /* 0x040fe20000000002 */
[----:B------:R-:W-:Y:S01]  /*7770*/  LOP3.LUT R21, R40, 0xffffe000, RZ, 0xc0, !PT ;  /* 0xffffe00028157812 */ /* 0x000fe200078ec0ff */
[----:B------:R-:W-:Y:S01]  /*7780*/  FMUL R4, R24, R8 ;  /* 0x0000000818047220 */ /* 0x000fe20000400000 */
[----:B------:R-:W-:Y:S01]  /*7790*/  F2FP.TF32.F32.PACK_B R28, R28 ;  /* 0x0000001cff1c723e */ /* 0x000fe200024050ff */
[C---:B------:R-:W-:Y:S01]  /*77a0*/  FFMA R30, R27.reuse, R20, R3 ;  /* 0x000000141b1e7223 */ /* 0x040fe20000000003 */
        /* <DEDUP_REMOVED lines=8> */
[----:B------:R-:W-:Y:S01]  /*7830*/  F2FP.TF32.F32.PACK_B R31, R31 ;  /* 0x0000001fff1f723e */ /* 0x000fe200024050ff */
[C---:B------:R-:W-:Y:S01]  /*7840*/  FFMA R4, R27.reuse, R33, R4 ;  /* 0x000000211b047223 */ /* 0x040fe20000000004 */
[C---:B------:R-:W-:Y:S01]  /*7850*/  FFMA R5, R27.reuse, R32, R5 ;  /* 0x000000201b057223 */ /* 0x040fe20000000005 */
[C---:B------:R-:W-:Y:S01]  /*7860*/  FFMA R6, R27.reuse, R20, R6 ;  /* 0x000000141b067223 */ /* 0x040fe20000000006 */
[----:B------:R-:W-:Y:S01]  /*7870*/  FFMA R7, R27, R26, R11 ;  /* 0x0000001a1b077223 */ /* 0x000fe2000000000b */
[----:B------:R1:W-:Y:S01]  /*7880*/  STS.128 [R69+0x2000], R28 ;  /* 0x0020001c45007388 */ /* 0x0003e20000000c00 */
[----:B------:R-:W-:Y:S01]  /*7890*/  LOP3.LUT R32, R41, 0xffffe000, RZ, 0xc0, !PT ;  /* 0xffffe00029207812 */ /* 0x000fe200078ec0ff */
[----:B------:R-:W-:Y:S01]  /*78a0*/  FMUL R8, R24, R12 ;  /* 0x0000000c18087220 */ /* 0x000fe20000400000 */
[----:B------:R-:W-:Y:S01]  /*78b0*/  LOP3.LUT R33, R42, 0xffffe000, RZ, 0xc0, !PT ;  /* 0xffffe0002a217812 */ /* 0x000fe200078ec0ff */
[C---:B------:R-:W-:Y:S01]  /*78c0*/  FMUL R9, R24.reuse, R13 ;  /* 0x0000000d18097220 */ /* 0x040fe20000400000 */
[----:B------:R-:W-:Y:S01]  /*78d0*/  LOP3.LUT R20, R43, 0xffffe000, RZ, 0xc0, !PT ;  /* 0xffffe0002b147812 */ /* 0x000fe200078ec0ff */
[C---:B------:R-:W-:Y:S01]  /*78e0*/  FMUL R10, R24.reuse, R14 ;  /* 0x0000000e180a7220 */ /* 0x040fe20000400000 */
        /* <DEDUP_REMOVED lines=30> */
[----:B------:R-:W-:Y:S02]  /*7ad0*/  F2FP.TF32.F32.PACK_B R15, R15 ;  /* 0x0000000fff0f723e */ /* 0x000fe400024050ff */
[----:B------:R-:W-:Y:S02]  /*7ae0*/  LEA R0, R34, UR44, 0x3 ;  /* 0x0000002c22007c11 */ /* 0x000fe4000f8e18ff */
[----:B------:R-:W-:Y:S01]  /*7af0*/  @P6 SHF.L.U32 R3, R66, 0x1f, RZ ;  /* 0x0000001f42036819 */ /* 0x000fe200000006ff */
        /* <DEDUP_REMOVED lines=10> */
[----:B------:R-:W-:Y:S02]  /*7ba0*/  UIADD3 UR9, UPT, UPT, UR49, 0x10, URZ ;  /* 0x0000001031097890 */ /* 0x000fe4000fffe0ff */
[----:B------:R-:W-:Y:S01]  /*7bb0*/  UIADD3 UR8, UPT, UPT, UR44, 0x2200, URZ ;  /* 0x000022002c087890 */ /* 0x000fe2000fffe0ff */
[----:B------:R-:W-:Y:S01]  /*7bc0*/  UMOV UR10, UR50 ;  /* 0x00000032000a7c82 */ /* 0x000fe20008000000 */
[----:B------:R-:W-:Y:S01]  /*7bd0*/  UMOV UR11, UR36 ;  /* 0x00000024000b7c82 */ /* 0x000fe20008000000 */
[----:B---3--:R-:W-:Y:S04]  /*7be0*/  UIADD3 UR4, UP0, UPT, UR6, 0x680, URZ ;  /* 0x0000068006047890 */ /* 0x008fe8000ff1e0ff */
[----:B------:R-:W-:Y:S09]  /*7bf0*/  UIADD3.X UR5, UPT, UPT, URZ, UR7, URZ, UP0, !UPT ;  /* 0x00000007ff057290 */ /* 0x000ff200087fe4ff */
[----:B------:R3:W-:Y:S01]  /*7c00*/  UTMASTG.3D [UR8], [UR4] ;  /* 0x00000008040073b5 */ /* 0x0007e20008010000 */
[----:B------:R0:W-:Y:S01]  /*7c10*/  UTMACMDFLUSH ;  /* 0x00000000000079b7 */ /* 0x0001e20000000000 */
[----:B---3--:R-:W-:Y:S04]  /*7c20*/  DEPBAR.LE SB0, 0x1 ;  /* 0x000080400000791a */ /* 0x008fe80000000000 */
.L_x_130:
[----:B------:R-:W-:Y:S05]  /*7c30*/  BSYNC.RECONVERGENT B0 ;  /* 0x0000000000007941 */ /* 0x000fea0003800200 */
.L_x_129:
[----:B------:R-:W-:Y:S01]  /*7c40*/  BAR.SYNC.DEFER_BLOCKING 0x1, 0x80 ;  /* 0x0042000000007b1d */ /* 0x000fe20000010000 */
[----:B------:R-:W-:Y:S04]  /*7c50*/  UIADD3 UR4, UPT, UPT, UR46, 0x1, URZ ;  /* 0x000000012e047890 */ /* 0x000fe8000fffe0ff */
[----:B------:R-:W-:Y:S04]  /*7c60*/  UISETP.NE.AND UP0, UPT, UR4, 0x4, UPT ;  /* 0x000000040400788c */ /* 0x000fe8000bf05270 */
[----:B------:R-:W-:Y:S01]  /*7c70*/  USEL UR45, UR4, URZ, UP0 ;  /* 0x000000ff042d7287 */ /* 0x000fe20008000000 */
[----:B------:R3:W-:Y:S01]  /*7c80*/  @P6 SYNCS.ARRIVE.TRANS64.RED.A1T0 RZ, [R77+URZ], RZ ;  /* 0x000000ff4dff69a7 */ /* 0x0007e200081004ff */
[----:B------:R-:W-:Y:S01]  /*7c90*/  BSSY B1, `(.L_x_131) ;  /* 0x0000017000017945 */ /* 0x000fe20003800000 */
[----:B------:R-:W4:Y:S02]  /*7ca0*/  @P6 SYNCS.PHASECHK.TRANS64.TRYWAIT P0, [R0+URZ+0x40], R3 ;  /* 0x00004003000065a7 */ /* 0x000f2400080011ff */
[----:B----4-:R-:W-:Y:S01]  /*7cb0*/  @P6 SEL R35, RZ, 0x1, !P0 ;  /* 0x00000001ff236807 */ /* 0x010fe20004000000 */
[----:B---3--:R-:W-:Y:S06]  /*7cc0*/  @!P6 BRA `(.L_x_132) ;  /* 0x00000000004ce947 */ /* 0x008fec0003800000 */
        /* <DEDUP_REMOVED lines=9> */
[----:B------:R-:W-:Y:S04]  /*7d60*/  SHF.L.U32 R7, R66, 0x1f, RZ ;  /* 0x0000001f42077819 */ /* 0x000fe800000006ff */
[----:B------:R-:W1:Y:S02]  /*7d70*/  SYNCS.PHASECHK.TRANS64.TRYWAIT P0, [R0+URZ+0x40], R7 ;  /* 0x00004007000075a7 */ /* 0x000e6400080011ff */
[----:B-1----:R-:W-:Y:S05]  /*7d80*/  @!P0 BRA `(.L_x_135) ;  /* 0x0000002000448947 */ /* 0x002fea0003800000 */
.L_x_134:
[----:B------:R-:W-:Y:S05]  /*7d90*/  BSYNC B0 ;  /* 0x0000000000007941 */ /* 0x000fea0003800000 */
.L_x_133:
[----:B------:R-:W-:Y:S02]  /*7da0*/  ISETP.NE.AND P0, PT, R76, RZ, PT ;  /* 0x000000ff4c00720c */ /* 0x000fe40003f05270 */
[----:B------:R-:W-:Y:S11]  /*7db0*/  IADD3 R34, PT, PT, R34, 0x1, RZ ;  /* 0x0000000122227810 */ /* 0x000ff60007ffe0ff */
[----:B------:R3:W4:Y:S04]  /*7dc0*/  @P0 LDS.128 R48, [R5] ;  /* 0x0000000005300984 */ /* 0x0007280000000c00 */
[----:B------:R3:W1:Y:S04]  /*7dd0*/  @P0 LDS.128 R44, [R4+0x10] ;  /* 0x00001000042c0984 */ /* 0x0006680000000c00 */
[----:B------:R3:W1:Y:S04]  /*7de0*/  @P0 LDS.128 R40, [R3+0x20] ;  /* 0x0000200003280984 */ /* 0x0006680000000c00 */
[----:B------:R3:W1:Y:S02]  /*7df0*/  @P0 LDS.128 R36, [R2+0x30] ;  /* 0x0000300002240984 */ /* 0x0006640000000c00 */
.L_x_132:
[----:B------:R-:W-:Y:S05]  /*7e00*/  BSYNC B1 ;  /* 0x0000000000017941 */ /* 0x000fea0003800000 */
.L_x_131:
[----:B-1----:R-:W-:Y:S05]  /*7e10*/  VIADD R0, R25, 0x20 ;  /* 0x0000002019007836 */ /* 0x002fea0000000000 */
[----:B------:R-:W-:Y:S04]  /*7e20*/  SHF.R.U32.HI R0, RZ, 0x15, R0 ;  /* 0x00000015ff007819 */ /* 0x000fe80000011600 */
[----:B------:R-:W-:Y:S11]  /*7e30*/  LOP3.LUT P0, RZ, R0, 0x3, R57, 0x48, !PT ;  /* 0x0000000300ff7812 */ /* 0x000ff60007804839 */
[----:B------:R-:W-:Y:S02]  /*7e40*/  @!UPT UIADD3 URZ, UPT, UPT, URZ, URZ, URZ ;  /* 0x000000fffffff290 */ /* 0x000fe4000fffe0ff */
[----:B------:R-:W-:Y:S05]  /*7e50*/  @!P0 BRA `(.L_x_136) ;  /* 0x0000000000408947 */ /* 0x000fea0003800000 */
[----:B------:R-:W1:Y:S01]  /*7e60*/  LDCU.64 UR8, c[0x4][0x70] ;  /* 0x01000e00ff0877ac */ /* 0x000e620008000a00 */
[----:B---3--:R-:W-:Y:S01]  /*7e70*/  MOV R3, 0x0 ;  /* 0x0000000000037802 */ /* 0x008fe20000000f00 */
[----:B------:R-:W-:Y:S02]  /*7e80*/  HFMA2 R12, -RZ, RZ, 0, 5.9604644775390625e-08 ;  /* 0x00000001ff0c7431 */ /* 0x000fe400000001ff */
[----:B------:R-:W-:Y:S02]  /*7e90*/  IMAD.MOV.U32 R8, RZ, RZ, 0x192 ;  /* 0x00000192ff087424 */ /* 0x000fe400078e00ff */
[----:B------:R-:W-:Y:S01]  /*7ea0*/  IMAD.MOV.U32 R13, RZ, RZ, RZ ;  /* 0x000000ffff0d7224 */ /* 0x000fe200078e00ff */
[----:B------:R-:W3:Y:S01]  /*7eb0*/  LDCU.64 UR6, c[0x4][0x78] ;  /* 0x01000f00ff0677ac */ /* 0x000ee20008000a00 */
[----:B------:R-:W2:Y:S01]  /*7ec0*/  LDC.64 R2, c[0x4][R3] ;  /* 0x0100000003027b82 */ /* 0x000ea20000000a00 */
        /* <DEDUP_REMOVED lines=9> */
.L_x_136:
[----:B------:R-:W-:Y:S01]  /*7f60*/  ISETP.NE.AND P6, PT, R74, RZ, PT ;  /* 0x000000ff4a00720c */ /* 0x000fe20003fc5270 */
[----:B------:R-:W-:Y:S05]  /*7f70*/  WARPSYNC.ALL ;  /* 0x0000000000007948 */ /* 0x000fea0003800000 */
[----:B------:R-:W-:Y:S01]  /*7f80*/  R2UR UR4, R25 ;  /* 0x00000000190472ca */ /* 0x000fe200000e0000 */
[----:B------:R-:W-:Y:S01]  /*7f90*/  IMAD.U32 R77, RZ, RZ, UR45 ;  /* 0x0000002dff4d7e24 */ /* 0x000fe2000f8e00ff */
[----:B----4-:R-:W-:Y:S01]  /*7fa0*/  LOP3.LUT R20, R48, 0xffffe000, RZ, 0xc0, !PT ;  /* 0xffffe00030147812 */ /* 0x010fe200078ec0ff */
[----:B------:R-:W-:Y:S01]  /*7fb0*/  BSSY.RECONVERGENT B0, `(.L_x_137) ;  /* 0x000005e000007945 */ /* 0x000fe20003800200 */
[----:B------:R-:W-:Y:S02]  /*7fc0*/  LOP3.LUT R21, R49, 0xffffe000, RZ, 0xc0, !PT ;  /* 0xffffe00031157812 */ /* 0x000fe400078ec0ff */
[----:B------:R-:W-:Y:S02]  /*7fd0*/  LOP3.LUT R26, R51, 0xffffe000, RZ, 0xc0, !PT ;  /* 0xffffe000331a7812 */ /* 0x000fe400078ec0ff */
[----:B------:R-:W-:Y:S01]  /*7fe0*/  @P6 LEA R0, R77, UR44, 0x3 ;  /* 0x0000002c4d006c11 */ /* 0x000fe2000f8e18ff */
[----:B------:R-:W-:Y:S01]  /*7ff0*/  IMAD.U32 R77, RZ, RZ, UR47 ;  /* 0x0000002fff4d7e24 */ /* 0x000fe2000f8e00ff */
[----:B------:R-:W-:Y:S02]  /*8000*/  LOP3.LUT R33, R44, 0xffffe000, RZ, 0xc0, !PT ;  /* 0xffffe0002c217812 */ /* 0x000fe400078ec0ff */
[----:B------:R-:W-:Y:S01]  /*8010*/  LOP3.LUT R32, R45, 0xffffe000, RZ, 0xc0, !PT ;  /* 0xffffe0002d207812 */ /* 0x000fe200078ec0ff */
[----:B---3--:R-:W1:Y:S01]  /*8020*/  LDTM.x16 R4, tmem[UR4+0x20] ;  /* 0x00002004000479ee */ /* 0x008e620008240000 */
        /* <DEDUP_REMOVED lines=86> */
.L_x_138:
[----:B------:R-:W-:Y:S05]  /*8590*/  BSYNC.RECONVERGENT B0 ;  /* 0x0000000000007941 */ /* 0x000fea0003800200 */
.L_x_137:
        /* <DEDUP_REMOVED lines=21> */
.L_x_142:
[----:B------:R-:W-:Y:S05]  /*86f0*/  BSYNC B0 ;  /* 0x0000000000007941 */ /* 0x000fea0003800000 */
.L_x_141:
[----:B------:R-:W-:Y:S11]  /*8700*/  ISETP.NE.AND P0, PT, R76, RZ, PT ;  /* 0x000000ff4c00720c */ /* 0x000ff60003f05270 */
[----:B------:R-:W-:Y:S02]  /*8710*/  @!UPT UIADD3 URZ, UPT, UPT, URZ, URZ, URZ ;  /* 0x000000fffffff290 */ /* 0x000fe4000fffe0ff */
[----:B------:R3:W4:Y:S04]  /*8720*/  @P0 LDS.128 R48, [R4] ;  /* 0x0000000004300984 */ /* 0x0007280000000c00 */
[----:B------:R3:W1:Y:S04]  /*8730*/  @P0 LDS.128 R44, [R3+0x10] ;  /* 0x00001000032c0984 */ /* 0x0006680000000c00 */
[----:B------:R3:W1:Y:S04]  /*8740*/  @P0 LDS.128 R40, [R2+0x20] ;  /* 0x0000200002280984 */ /* 0x0006680000000c00 */
[----:B------:R3:W1:Y:S02]  /*8750*/  @P0 LDS.128 R36, [R34+0x30] ;  /* 0x0000300022240984 */ /* 0x0006640000000c00 */
.L_x_140:
[----:B------:R-:W-:Y:S05]  /*8760*/  BSYNC B1 ;  /* 0x0000000000017941 */ /* 0x000fea0003800000 */
.L_x_139:
        /* <DEDUP_REMOVED lines=21> */
.L_x_144:
[----:B------:R-:W-:Y:S01]  /*88c0*/  ISETP.NE.AND P0, PT, R71, RZ, PT ;  /* 0x000000ff4700720c */ /* 0x000fe20003f05270 */
[----:B------:R-:W-:Y:S05]  /*88d0*/  WARPSYNC.ALL ;  /* 0x0000000000007948 */ /* 0x000fea0003800000 */
[----:B------:R-:W-:Y:S01]  /*88e0*/  R2UR UR4, R25 ;  /* 0x00000000190472ca */ /* 0x000fe200000e0000 */
[----:B------:R-:W-:Y:S01]  /*88f0*/  VIADD R75, R75, 0xd0 ;  /* 0x000000d04b4b7836 */ /* 0x000fe20000000000 */
[----:B----4-:R-:W-:Y:S01]  /*8900*/  LOP3.LUT R0, R48, 0xffffe000, RZ, 0xc0, !PT ;  /* 0xffffe00030007812 */ /* 0x010fe200078ec0ff */
[----:B------:R-:W-:Y:S01]  /*8910*/  BSSY.RECONVERGENT B0, `(.L_x_145) ;  /* 0x000005a000007945 */ /* 0x000fe20003800200 */
[----:B---3--:R-:W-:Y:S02]  /*8920*/  LOP3.LUT R2, R49, 0xffffe000, RZ, 0xc0, !PT ;  /* 0xffffe00031027812 */ /* 0x008fe400078ec0ff */
[----:B------:R-:W-:Y:S02]  /*8930*/  LOP3.LUT R3, R50, 0xffffe000, RZ, 0xc0, !PT ;  /* 0xffffe00032037812 */ /* 0x000fe400078ec0ff */
[----:B------:R-:W-:Y:S02]  /*8940*/  LOP3.LUT R20, R51, 0xffffe000, RZ, 0xc0, !PT ;  /* 0xffffe00033147812 */ /* 0x000fe400078ec0ff */
[----:B------:R-:W-:Y:S02]  /*8950*/  LOP3.LUT R21, R44, 0xffffe000, RZ, 0xc0, !PT ;  /* 0xffffe0002c157812 */ /* 0x000fe400078ec0ff */
[----:B------:R-:W-:Y:S01]  /*8960*/  LOP3.LUT R26, R45, 0xffffe000, RZ, 0xc0, !PT ;  /* 0xffffe0002d1a7812 */ /* 0x000fe200078ec0ff */
[----:B------:R-:W1:Y:S01]  /*8970*/  LDTM.x16 R4, tmem[UR4+0x30] ;  /* 0x00003004000479ee */ /* 0x000e620008240000 */
[----:B------:R-:W-:Y:S01]  /*8980*/  LOP3.LUT R29, R46, 0xffffe000, RZ, 0xc0, !PT ;  /* 0xffffe0002e1d7812 */ /* 0x000fe200078ec0ff */
[----:B------:R-:W-:Y:S01]  /*8990*/  NOP ;  /* 0x0000000000007918 */ /* 0x000fe20000000000 */
[----:B------:R-:W-:Y:S02]  /*89a0*/  LOP3.LUT R28, R47, 0xffffe000, RZ, 0xc0, !PT ;  /* 0xffffe0002f1c7812 */ /* 0x000fe400078ec0ff */
[----:B------:R-:W-:Y:S02]  /*89b0*/  LOP3.LUT R75, R75, 0xfefffff8, RZ, 0xc0, !PT ;  /* 0xfefffff84b4b7812 */ /* 0x000fe400078ec0ff */
[----:B------:R-:W-:Y:S02]  /*89c0*/  LOP3.LUT R31, R40, 0xffffe000, RZ, 0xc0, !PT ;  /* 0xffffe000281f7812 */ /* 0x000fe400078ec0ff */
[----:B------:R-:W-:Y:S01]  /*89d0*/  LOP3.LUT R30, R41, 0xffffe000, RZ, 0xc0, !PT ;  /* 0xffffe000291e7812 */ /* 0x000fe200078ec0ff */
[----:B-1----:R1:W-:Y:S01]  /*89e0*/  SYNCS.ARRIVE.TRANS64.RED.A1T0 RZ, [R75+URZ], RZ ;  /* 0x000000ff4bff79a7 */ /* 0x0023e200081004ff */
[----:B------:R-:W-:Y:S02]  /*89f0*/  LOP3.LUT R33, R42, 0xffffe000, RZ, 0xc0, !PT ;  /* 0xffffe0002a217812 */ /* 0x000fe400078ec0ff */
[----:B------:R-:W-:Y:S02]  /*8a00*/  LOP3.LUT R32, R43, 0xffffe000, RZ, 0xc0, !PT ;  /* 0xffffe0002b207812 */ /* 0x000fe400078ec0ff */
[----:B------:R-:W-:Y:S02]  /*8a10*/  LOP3.LUT R35, R36, 0xffffe000, RZ, 0xc0, !PT ;  /* 0xffffe00024237812 */ /* 0x000fe400078ec0ff */
[----:B------:R-:W-:Y:S02]  /*8a20*/  LOP3.LUT R34, R37, 0xffffe000, RZ, 0xc0, !PT ;  /* 0xffffe00025227812 */ /* 0x000fe400078ec0ff */
[----:B------:R-:W-:Y:S02]  /*8a30*/  LOP3.LUT R37, R38, 0xffffe000, RZ, 0xc0, !PT ;  /* 0xffffe00026257812 */ /* 0x000fe400078ec0ff */
[----:B------:R-:W-:Y:S01]  /*8a40*/  LOP3.LUT R36, R39, 0xffffe000, RZ, 0xc0, !PT ;  /* 0xffffe00027247812 */ /* 0x000fe200078ec0ff */
[C---:B------:R-:W-:Y:S01]  /*8a50*/  FMUL R4, R24.reuse, R4 ;  /* 0x0000000418047220 */ /* 0x040fe20000400000 */
[C---:B------:R-:W-:Y:S01]  /*8a60*/  FMUL R5, R24.reuse, R5 ;  /* 0x0000000518057220 */ /* 0x040fe20000400000 */
[C---:B------:R-:W-:Y:S01]  /*8a70*/  FMUL R6, R24.reuse, R6 ;  /* 0x0000000618067220 */ /* 0x040fe20000400000 */
[C---:B------:R-:W-:Y:S01]  /*8a80*/  FMUL R7, R24.reuse, R7 ;  /* 0x0000000718077220 */ /* 0x040fe20000400000 */
[C---:B------:R-:W-:Y:S01]  /*8a90*/  FFMA R4, R27.reuse, R0, R4 ;  /* 0x000000001b047223 */ /* 0x040fe20000000004 */
[C---:B------:R-:W-:Y:S01]  /*8aa0*/  FFMA R5, R27.reuse, R2, R5 ;  /* 0x000000021b057223 */ /* 0x040fe20000000005 */
[C---:B------:R-:W-:Y:S01]  /*8ab0*/  FFMA R6, R27.reuse, R3, R6 ;  /* 0x000000031b067223 */ /* 0x040fe20000000006 */
[C---:B------:R-:W-:Y:S01]  /*8ac0*/  FFMA R7, R27.reuse, R20, R7 ;  /* 0x000000141b077223 */ /* 0x040fe20000000007 */
[C---:B------:R-:W-:Y:S01]  /*8ad0*/  FMUL R8, R24.reuse, R8 ;  /* 0x0000000818087220 */ /* 0x040fe20000400000 */
[C---:B------:R-:W-:Y:S01]  /*8ae0*/  FMUL R9, R24.reuse, R9 ;  /* 0x0000000918097220 */ /* 0x040fe20000400000 */
[C---:B------:R-:W-:Y:S01]  /*8af0*/  FMUL R10, R24.reuse, R10 ;  /* 0x0000000a180a7220 */ /* 0x040fe20000400000 */
[C---:B------:R-:W-:Y:S01]  /*8b00*/  FMUL R11, R24.reuse, R11 ;  /* 0x0000000b180b7220 */ /* 0x040fe20000400000 */
[----:B------:R-:W-:Y:S01]  /*8b10*/  F2FP.TF32.F32.PACK_B R4, R4 ;  /* 0x00000004ff04723e */ /* 0x000fe200024050ff */
[C---:B------:R-:W-:Y:S01]  /*8b20*/  FFMA R8, R27.reuse, R21, R8 ;  /* 0x000000151b087223 */ /* 0x040fe20000000008 */
[----:B------:R-:W-:Y:S01]  /*8b30*/  F2FP.TF32.F32.PACK_B R5, R5 ;  /* 0x00000005ff05723e */ /* 0x000fe200024050ff */
[C---:B------:R-:W-:Y:S01]  /*8b40*/  FFMA R9, R27.reuse, R26, R9 ;  /* 0x0000001a1b097223 */ /* 0x040fe20000000009 */
[----:B------:R-:W-:Y:S01]  /*8b50*/  F2FP.TF32.F32.PACK_B R6, R6 ;  /* 0x00000006ff06723e */ /* 0x000fe200024050ff */
[C---:B------:R-:W-:Y:S01]  /*8b60*/  FFMA R10, R27.reuse, R29, R10 ;  /* 0x0000001d1b0a7223 */ /* 0x040fe2000000000a */
[----:B------:R-:W-:Y:S01]  /*8b70*/  F2FP.TF32.F32.PACK_B R7, R7 ;  /* 0x00000007ff07723e */ /* 0x000fe200024050ff */
[C---:B------:R-:W-:Y:S01]  /*8b80*/  FFMA R11, R27.reuse, R28, R11 ;  /* 0x0000001c1b0b7223 */ /* 0x040fe2000000000b */
[C---:B------:R-:W-:Y:S01]  /*8b90*/  FMUL R12, R24.reuse, R12 ;  /* 0x0000000c180c7220 */ /* 0x040fe20000400000 */
[----:B------:R-:W-:Y:S01]  /*8ba0*/  F2FP.TF32.F32.PACK_B R8, R8 ;  /* 0x00000008ff08723e */ /* 0x000fe200024050ff */
[C---:B------:R-:W-:Y:S01]  /*8bb0*/  FMUL R13, R24.reuse, R13 ;  /* 0x0000000d180d7220 */ /* 0x040fe20000400000 */
[----:B------:R1:W-:Y:S01]  /*8bc0*/  STS.128 [R69+0x6000], R4 ;  /* 0x0060000445007388 */ /* 0x0003e20000000c00 */
        /* <DEDUP_REMOVED lines=8> */
[C---:B------:R-:W-:Y:S01]  /*8c50*/  FFMA R15, R27.reuse, R32, R15 ;  /* 0x000000201b0f7223 */ /* 0x040fe2000000000f */
[C---:B------:R-:W-:Y:S01]  /*8c60*/  FMUL R16, R24.reuse, R16 ;  /* 0x0000001018107220 */ /* 0x040fe20000400000 */
[----:B------:R-:W-:Y:S01]  /*8c70*/  F2FP.TF32.F32.PACK_B R12, R12 ;  /* 0x0000000cff0c723e */ /* 0x000fe200024050ff */
[----:B------:R1:W-:Y:S01]  /*8c80*/  STS.128 [R68+0x6010], R8 ;  /* 0x0060100844007388 */ /* 0x0003e20000000c00 */
[C---:B------:R-:W-:Y:S01]  /*8c90*/  FMUL R17, R24.reuse, R17 ;  /* 0x0000001118117220 */ /* 0x040fe20000400000 */
        /* <DEDUP_REMOVED lines=8> */
[----:B------:R-:W-:Y:S01]  /*8d20*/  FFMA R19, R27, R36, R19 ;  /* 0x000000241b137223 */ /* 0x000fe20000000013 */
[----:B------:R-:W-:Y:S02]  /*8d30*/  F2FP.TF32.F32.PACK_B R16, R16 ;  /* 0x00000010ff10723e */ /* 0x000fe400024050ff */
[----:B------:R1:W-:Y:S01]  /*8d40*/  STS.128 [R67+0x6020], R12 ;  /* 0x0060200c43007388 */ /* 0x0003e20000000c00 */
[----:B------:R-:W-:Y:S02]  /*8d50*/  F2FP.TF32.F32.PACK_B R17, R17 ;  /* 0x00000011ff11723e */ /* 0x000fe400024050ff */
        /* <DEDUP_REMOVED lines=21> */
.L_x_146:
[----:B------:R-:W-:Y:S05]  /*8eb0*/  BSYNC.RECONVERGENT B0 ;  /* 0x0000000000007941 */ /* 0x000fea0003800200 */
.L_x_145:
[----:B------:R-:W-:Y:S01]  /*8ec0*/  BAR.SYNC.DEFER_BLOCKING 0x1, 0x80 ;  /* 0x0042000000007b1d */ /* 0x000fe20000010000 */
[----:B------:R-:W-:Y:S01]  /*8ed0*/  UISETP.NE.AND UP0, UPT, UR52, -0x4, UPT ;  /* 0xfffffffc3400788c */ /* 0x000fe2000bf05270 */
[----:B------:R-:W-:Y:S08]  /*8ee0*/  IADD3 R0, PT, PT, R22, 0x1, RZ ;  /* 0x0000000116007810 */ /* 0x000ff00007ffe0ff */
[----:B------:R-:W-:Y:S05]  /*8ef0*/  BRA.U !UP0, `(.L_x_147) ;  /* 0x0000000108287547 */ /* 0x000fea000b800000 */
[----:B------:R-:W-:Y:S01]  /*8f00*/  ISETP.NE.AND P0, PT, R74, RZ, PT ;  /* 0x000000ff4a00720c */ /* 0x000fe20003f05270 */
[----:B------:R-:W-:Y:S01]  /*8f10*/  IMAD.U32 R3, RZ, RZ, UR46 ;  /* 0x0000002eff037e24 */ /* 0x000fe2000f8e00ff */
[----:B------:R-:W-:Y:S01]  /*8f20*/  UIADD3 UR4, UPT, UPT, UR46, 0x1, URZ ;  /* 0x000000012e047890 */ /* 0x000fe2000fffe0ff */
[----:B------:R-:W-:Y:S03]  /*8f30*/  IMAD.U32 R2, RZ, RZ, UR47 ;  /* 0x0000002fff027e24 */ /* 0x000fe6000f8e00ff */
[----:B------:R-:W-:Y:S04]  /*8f40*/  UISETP.NE.AND UP0, UPT, UR4, 0x4, UPT ;  /* 0x000000040400788c */ /* 0x000fe8000bf05270 */
[----:B------:R-:W-:Y:S03]  /*8f50*/  USEL UR46, UR4, URZ, UP0 ;  /* 0x000000ff042e7287 */ /* 0x000fe60008000000 */
[----:B------:R-:W-:Y:S05]  /*8f60*/  @P0 LEA R3, R3, UR44, 0x3 ;  /* 0x0000002c03030c11 */ /* 0x000fea000f8e18ff */
[----:B------:R-:W-:Y:S05]  /*8f70*/  @P0 VIADD R3, R3, 0x60 ;  /* 0x0000006003030836 */ /* 0x000fea0000000000 */
[----:B------:R-:W-:Y:S04]  /*8f80*/  @P0 PRMT R2, R2, 0x654, R3 ;  /* 0x0000065402020816 */ /* 0x000fe80000000003 */
[----:B------:R3:W-:Y:S03]  /*8f90*/  @P0 SYNCS.ARRIVE.TRANS64.RED.A1T0 RZ, [R2+URZ], RZ ;  /* 0x000000ff02ff09a7 */ /* 0x0007e600081004ff */
.L_x_147:
[----:B------:R-:W-:Y:S01]  /*8fa0*/  R2UR UR4, R58 ;  /* 0x000000003a0472ca */ /* 0x000fe200000e0000 */
[----:B------:R-:W-:Y:S01]  /*8fb0*/  UISETP.NE.AND UP0, UPT, UR62, URZ, UPT ;  /* 0x000000ff3e00728c */ /* 0x000fe2000bf05270 */
[----:B------:R-:W-:Y:S01]  /*8fc0*/  ISETP.NE.AND P0, PT, R62, 0x2, PT ;  /* 0x000000023e00780c */ /* 0x000fe20003f05270 */
[----:B------:R-:W-:Y:S01]  /*8fd0*/  UIADD3 UR20, UPT, UPT, UR37, UR63, URZ ;  /* 0x0000003f25147290 */ /* 0x000fe2000fffe0ff */
[----:B------:R-:W-:Y:S01]  /*8fe0*/  ISETP.NE.AND P1, PT, R0, 0x4, PT ;  /* 0x000000040000780c */ /* 0x000fe20003f25270 */
[----:B------:R-:W-:Y:S01]  /*8ff0*/  UIADD3 UR52, UPT, UPT, UR52, 0x4, URZ ;  /* 0x0000000434347890 */ /* 0x000fe2000fffe0ff */
[----:B------:R-:W-:Y:S01]  /*9000*/  SEL R3, RZ, 0x1, P0 ;  /* 0x00000001ff037807 */ /* 0x000fe20000000000 */
[----:B------:R-:W-:Y:S01]  /*9010*/  UMOV UR36, UR61 ;  /* 0x0000003d00247c82 */ /* 0x000fe20008000000 */
[----:B---3--:R-:W-:Y:S02]  /*9020*/  SEL R2, RZ, 0x1, P1 ;  /* 0x00000001ff027807 */ /* 0x008fe40000800000 */
[----:B------:R-:W-:Y:S02]  /*9030*/  LOP3.LUT R64, R64, R3, RZ, 0x3c, !PT ;  /* 0x0000000340407212 */ /* 0x000fe400078e3cff */
[----:B------:R-:W-:Y:S01]  /*9040*/  LOP3.LUT R65, R65, R2, RZ, 0x3c, !PT ;  /* 0x0000000241417212 */ /* 0x000fe200078e3cff */
[----:B------:R-:W-:Y:S01]  /*9050*/  UIADD3 UR16, UPT, UPT, UR38, UR4, URZ ;  /* 0x0000000426107290 */ /* 0x000fe2000fffe0ff */
[----:B------:R-:W-:Y:S02]  /*9060*/  SEL R62, R62, RZ, P0 ;  /* 0x000000ff3e3e7207 */ /* 0x000fe40000000000 */
[----:B------:R-:W-:Y:S01]  /*9070*/  SEL R22, R0, RZ, P1 ;  /* 0x000000ff00167207 */ /* 0x000fe20000800000 */
[----:B------:R-:W-:Y:S08]  /*9080*/  BRA.U UP0, `(.L_x_148) ;  /* 0xffffffc900e07547 */ /* 0x000ff0000b83ffff */
[----:B------:R-:W-:-:S13]  /*9090*/  R2UR UR4, R59 ;  /* 0x000000003b0472ca */ /* 0x000fda00000e0000 */
[----:B------:R-:W-:-:S09]  /*90a0*/  UISETP.NE.AND UP0, UPT, UR4, URZ, UPT ;  /* 0x000000ff0400728c */ /* 0x000fd2000bf05270 */
[----:B------:R-:W-:Y:S05]  /*90b0*/  BRA.U !UP0, `(.L_x_149) ;  /* 0x0000000108487547 */ /* 0x000fea000b800000 */
[----:B------:R-:W3:Y:S02]  /*90c0*/  LDCU.64 UR4, c[0x0][0x890] ;  /* 0x00011200ff0477ac */ /* 0x000ee40008000a00 */
[----:B---3--:R-:W-:-:S04]  /*90d0*/  UISETP.NE.U32.AND UP0, UPT, UR4, URZ, UPT ;  /* 0x000000ff0400728c */ /* 0x008fc8000bf05070 */
[----:B------:R-:W-:-:S09]  /*90e0*/  UISETP.NE.AND.EX UP0, UPT, UR5, URZ, UPT, UP0 ;  /* 0x000000ff0500728c */ /* 0x000fd2000bf05300 */
[----:B------:R-:W-:Y:S05]  /*90f0*/  BRA.U UP0, `(.L_x_150) ;  /* 0x00000001000c7547 */ /* 0x000fea000b800000 */
[----:B------:R-:W-:-:S13]  /*9100*/  FSETP.NEU.AND P0, PT, R27, RZ, PT ;  /* 0x000000ff1b00720b */ /* 0x000fda0003f0d000 */
[----:B------:R-:W-:Y:S05]  /*9110*/  @!P0 EXIT ;  /* 0x000000000000894d */ /* 0x000fea0003800000 */
[----:B------:R-:W-:Y:S05]  /*9120*/  BRA `(.L_x_149) ;  /* 0x00000000002c7947 */ /* 0x000fea0003800000 */
.L_x_150:
[----:B------:R-:W-:Y:S01]  /*9130*/  ISETP.NE.AND P0, PT, R61, RZ, PT ;  /* 0x000000ff3d00720c */ /* 0x000fe20003f05270 */
[----:B------:R-:W-:-:S12]  /*9140*/  BSSY.RECONVERGENT B0, `(.L_x_149) ;  /* 0x0000009000007945 */ /* 0x000fd80003800200 */
[----:B------:R-:W-:Y:S05]  /*9150*/  @P0 BRA `(.L_x_151) ;  /* 0x0000000000140947 */ /* 0x000fea0003800000 */
[----:B------:R-:W3:Y:S02]  /*9160*/  LDCU.64 UR4, c[0x0][0x888] ;  /* 0x00011100ff0477ac */ /* 0x000ee40008000a00 */
[----:B---3--:R-:W-:-:S04]  /*9170*/  ISETP.NE.U32.AND P0, PT, RZ, UR4, PT ;  /* 0x00000004ff007c0c */ /* 0x008fc8000bf05070 */
[----:B------:R-:W-:-:S13]  /*9180*/  ISETP.NE.AND.EX P0, PT, RZ, UR5, PT, P0 ;  /* 0x00000005ff007c0c */ /* 0x000fda000bf05300 */
[----:B------:R-:W-:Y:S05]  /*9190*/  @!P0 EXIT ;  /* 0x000000000000894d */ /* 0x000fea0003800000 */
[----:B------:R-:W-:Y:S05]  /*91a0*/  BRA `(.L_x_152) ;  /* 0x0000000000087947 */ /* 0x000fea0003800000 */
.L_x_151:
[----:B------:R-:W-:-:S13]  /*91b0*/  FSETP.NEU.AND P0, PT, R27, RZ, PT ;  /* 0x000000ff1b00720b */ /* 0x000fda0003f0d000 */
[----:B------:R-:W-:Y:S05]  /*91c0*/  @!P0 EXIT ;  /* 0x000000000000894d */ /* 0x000fea0003800000 */
.L_x_152:
[----:B------:R-:W-:Y:S05]  /*91d0*/  BSYNC.RECONVERGENT B0 ;  /* 0x0000000000007941 */ /* 0x000fea0003800200 */
.L_x_149:
[----:B------:R-:W-:Y:S01]  /*91e0*/  ULEA UR4, UR46, UR44, 0x3 ;  /* 0x0000002c2e047291 */ /* 0x000fe2000f8e18ff */
[----:B------:R-:W-:-:S04]  /*91f0*/  DEPBAR.LE SB0, 0x0 ;  /* 0x000080000000791a */ /* 0x000fc80000000000 */
[----:B------:R-:W-:-:S04]  /*9200*/  UIADD3 UR4, UPT, UPT, UR4, 0x60, URZ ;  /* 0x0000006004047890 */ /* 0x000fc8000fffe0ff */
[----:B------:R-:W-:-:S09]  /*9210*/  UPRMT UR4, UR47, 0x654, UR4 ;  /* 0x000006542f047896 */ /* 0x000fd20008000004 */
[----:B------:R-:W-:Y:S01]  /*9220*/  SYNCS.ARRIVE.TRANS64.RED.A1T0 RZ, [UR4], RZ ;  /* 0x000000ffffff79a7 */ /* 0x000fe20008100404 */
[----:B------:R-:W-:Y:S05]  /*9230*/  EXIT ;  /* 0x000000000000794d */ /* 0x000fea0003800000 */
.L_x_24:
[----:B--2---:R2:W3:Y:S02]  /*9240*/  SYNCS.PHASECHK.TRANS64.TRYWAIT P0, [R3+URZ+0x100], R2 ;  /* 0x00010002030075a7 */ /* 0x0044e400080011ff */
[----:B---3--:R-:W-:Y:S05]  /*9250*/  @!P0 NANOSLEEP.SYNCS 0x989680 ;  /* 0x009896800000895d */ /* 0x008fea0003900000 */
[----:B------:R-:W3:Y:S02]  /*9260*/  @!P0 SYNCS.PHASECHK.TRANS64 P0, [R3+URZ+0x100], R2 ;  /* 0x00010002030085a7 */ /* 0x000ee400080010ff */
[----:B---3--:R-:W-:Y:S05]  /*9270*/  @!P0 BRA `(.L_x_24) ;  /* 0xfffffffc00f08947 */ /* 0x008fea000383ffff */
[----:B------:R-:W-:Y:S05]  /*9280*/  BRA `(.L_x_153) ;  /* 0xffffff8400f07947 */ /* 0x000fea000383ffff */
.L_x_27:
[----:B-1----:R-:W-:-:S07]  /*9290*/  MOV R0, UR5 ;  /* 0x0000000500007c02 */ /* 0x002fce0008000f00 */
.L_x_154:
[----:B-1----:R1:W2:Y:S02]  /*92a0*/  SYNCS.PHASECHK.TRANS64.TRYWAIT P0, [R0+URZ+0x20], R3 ;  /* 0x00002003000075a7 */ /* 0x0022a400080011ff */
[----:B--2---:R-:W-:Y:S05]  /*92b0*/  @!P0 NANOSLEEP.SYNCS 0x989680 ;  /* 0x009896800000895d */ /* 0x004fea0003900000 */
[----:B------:R-:W2:Y:S02]  /*92c0*/  @!P0 SYNCS.PHASECHK.TRANS64 P0, [R0+URZ+0x20], R3 ;  /* 0x00002003000085a7 */ /* 0x000ea400080010ff */
[----:B--2---:R-:W-:Y:S05]  /*92d0*/  @!P0 BRA `(.L_x_154) ;  /* 0xfffffffc00f08947 */ /* 0x004fea000383ffff */
[----:B------:R-:W-:Y:S05]  /*92e0*/  BRA `(.L_x_26) ;  /* 0xffffff8800487947 */ /* 0x000fea000383ffff */
.L_x_36:
[----:B-1----:R-:W-:-:S07]  /*92f0*/  MOV R0, UR6 ;  /* 0x0000000600007c02 */ /* 0x002fce0008000f00 */
.L_x_155:
[----:B-1----:R1:W2:Y:S02]  /*9300*/  SYNCS.PHASECHK.TRANS64.TRYWAIT P0, [R0+URZ+0x20], R3 ;  /* 0x00002003000075a7 */ /* 0x0022a400080011ff */
[----:B--2---:R-:W-:Y:S05]  /*9310*/  @!P0 NANOSLEEP.SYNCS 0x989680 ;  /* 0x009896800000895d */ /* 0x004fea0003900000 */
[----:B------:R-:W2:Y:S02]  /*9320*/  @!P0 SYNCS.PHASECHK.TRANS64 P0, [R0+URZ+0x20], R3 ;  /* 0x00002003000085a7 */ /* 0x000ea400080010ff */
[----:B--2---:R-:W-:Y:S05]  /*9330*/  @!P0 BRA `(.L_x_155) ;  /* 0xfffffffc00f08947 */ /* 0x004fea000383ffff */
[----:B------:R-:W-:Y:S05]  /*9340*/  BRA `(.L_x_35) ;  /* 0xffffff8c00547947 */ /* 0x000fea000383ffff */
.L_x_43:
[----:B-1----:R1:W4:Y:S02]  /*9350*/  SYNCS.PHASECHK.TRANS64.TRYWAIT P0, [R3+URZ+0x90], R0 ;  /* 0x00009000030075a7 */ /* 0x00232400080011ff */
[----:B----4-:R-:W-:Y:S05]  /*9360*/  @!P0 NANOSLEEP.SYNCS 0x989680 ;  /* 0x009896800000895d */ /* 0x010fea0003900000 */
[----:B------:R-:W4:Y:S02]  /*9370*/  @!P0 SYNCS.PHASECHK.TRANS64 P0, [R3+URZ+0x90], R0 ;  /* 0x00009000030085a7 */ /* 0x000f2400080010ff */
[----:B----4-:R-:W-:Y:S05]  /*9380*/  @!P0 BRA `(.L_x_43) ;  /* 0xfffffffc00f08947 */ /* 0x010fea000383ffff */
[----:B------:R-:W-:Y:S05]  /*9390*/  BRA `(.L_x_156) ;  /* 0xffffff9000407947 */ /* 0x000fea000383ffff */
.L_x_47:
[----:B-1----:R-:W-:-:S07]  /*93a0*/  MOV R0, UR4 ;  /* 0x0000000400007c02 */ /* 0x002fce0008000f00 */
.L_x_157:
[----:B-1----:R1:W2:Y:S02]  /*93b0*/  SYNCS.PHASECHK.TRANS64.TRYWAIT P0, [R0+URZ], R3 ;  /* 0x00000003000075a7 */ /* 0x0022a400080011ff */
[----:B--2---:R-:W-:Y:S05]  /*93c0*/  @!P0 NANOSLEEP.SYNCS 0x989680 ;  /* 0x009896800000895d */ /* 0x004fea0003900000 */
[----:B------:R-:W2:Y:S02]  /*93d0*/  @!P0 SYNCS.PHASECHK.TRANS64 P0, [R0+URZ], R3 ;  /* 0x00000003000085a7 */ /* 0x000ea400080010ff */
[----:B--2---:R-:W-:Y:S05]  /*93e0*/  @!P0 BRA `(.L_x_157) ;  /* 0xfffffffc00f08947 */ /* 0x004fea000383ffff */
[----:B------:R-:W-:Y:S05]  /*93f0*/  BRA `(.L_x_158) ;  /* 0xffffff9400e87947 */ /* 0x000fea000383ffff */
.L_x_48:
[----:B------:R-:W-:-:S07]  /*9400*/  MOV R0, UR5 ;  /* 0x0000000500007c02 */ /* 0x000fce0008000f00 */
.L_x_159:
[----:B-1----:R1:W2:Y:S02]  /*9410*/  SYNCS.PHASECHK.TRANS64.TRYWAIT P0, [R0+URZ], R3 ;  /* 0x00000003000075a7 */ /* 0x0022a400080011ff */
[----:B--2---:R-:W-:Y:S05]  /*9420*/  @!P0 NANOSLEEP.SYNCS 0x989680 ;  /* 0x009896800000895d */ /* 0x004fea0003900000 */
[----:B------:R-:W2:Y:S02]  /*9430*/  @!P0 SYNCS.PHASECHK.TRANS64 P0, [R0+URZ], R3 ;  /* 0x00000003000085a7 */ /* 0x000ea400080010ff */
[----:B--2---:R-:W-:Y:S05]  /*9440*/  @!P0 BRA `(.L_x_159) ;  /* 0xfffffffc00f08947 */ /* 0x004fea000383ffff */
[----:B------:R-:W-:Y:S05]  /*9450*/  BRA `(.L_x_160) ;  /* 0xffffff9400f47947 */ /* 0x000fea000383ffff */
.L_x_49:
[----:B------:R-:W-:-:S07]  /*9460*/  MOV R0, UR5 ;  /* 0x0000000500007c02 */ /* 0x000fce0008000f00 */
.L_x_161:
[----:B-1----:R1:W2:Y:S02]  /*9470*/  SYNCS.PHASECHK.TRANS64.TRYWAIT P0, [R0+URZ], R3 ;  /* 0x00000003000075a7 */ /* 0x0022a400080011ff */
[----:B--2---:R-:W-:Y:S05]  /*9480*/  @!P0 NANOSLEEP.SYNCS 0x989680 ;  /* 0x009896800000895d */ /* 0x004fea0003900000 */
[----:B------:R-:W2:Y:S02]  /*9490*/  @!P0 SYNCS.PHASECHK.TRANS64 P0, [R0+URZ], R3 ;  /* 0x00000003000085a7 */ /* 0x000ea400080010ff */
[----:B--2---:R-:W-:Y:S05]  /*94a0*/  @!P0 BRA `(.L_x_161) ;  /* 0xfffffffc00f08947 */ /* 0x004fea000383ffff */
[----:B------:R-:W-:Y:S05]  /*94b0*/  BRA `(.L_x_162) ;  /* 0xffffff9800007947 */ /* 0x000fea000383ffff */
.L_x_52:
[----:B-1----:R1:W2:Y:S02]  /*94c0*/  SYNCS.PHASECHK.TRANS64.TRYWAIT P0, [R2+URZ+0xf0], R5 ;  /* 0x0000f005020075a7 */ /* 0x0022a400080011ff */
[----:B--2---:R-:W-:Y:S05]  /*94d0*/  @!P0 NANOSLEEP.SYNCS 0x989680 ;  /* 0x009896800000895d */ /* 0x004fea0003900000 */
[----:B------:R-:W2:Y:S02]  /*94e0*/  @!P0 SYNCS.PHASECHK.TRANS64 P0, [R2+URZ+0xf0], R5 ;  /* 0x0000f005020085a7 */ /* 0x000ea400080010ff */
[----:B--2---:R-:W-:Y:S05]  /*94f0*/  @!P0 BRA `(.L_x_52) ;  /* 0xfffffffc00f08947 */ /* 0x004fea000383ffff */
[----:B------:R-:W-:Y:S05]  /*9500*/  BRA `(.L_x_163) ;  /* 0xffffff98005c7947 */ /* 0x000fea000383ffff */
.L_x_53:
[----:B------:R-:W-:-:S07]  /*9510*/  MOV R2, UR4 ;  /* 0x0000000400027c02 */ /* 0x000fce0008000f00 */
.L_x_164:
[----:B-1----:R1:W2:Y:S02]  /*9520*/  SYNCS.PHASECHK.TRANS64.TRYWAIT P0, [R2+URZ+0xa0], R5 ;  /* 0x0000a005020075a7 */ /* 0x0022a400080011ff */
[----:B--2---:R-:W-:Y:S05]  /*9530*/  @!P0 NANOSLEEP.SYNCS 0x989680 ;  /* 0x009896800000895d */ /* 0x004fea0003900000 */
[----:B------:R-:W2:Y:S02]  /*9540*/  @!P0 SYNCS.PHASECHK.TRANS64 P0, [R2+URZ+0xa0], R5 ;  /* 0x0000a005020085a7 */ /* 0x000ea400080010ff */
[----:B--2---:R-:W-:Y:S05]  /*9550*/  @!P0 BRA `(.L_x_164) ;  /* 0xfffffffc00f08947 */ /* 0x004fea000383ffff */
[----:B------:R-:W-:Y:S05]  /*9560*/  BRA `(.L_x_165) ;  /* 0xffffff98006c7947 */ /* 0x000fea000383ffff */
.L_x_54:
[----:B-1----:R1:W2:Y:S02]  /*9570*/  SYNCS.PHASECHK.TRANS64.TRYWAIT P1, [R2+URZ+0x90], R5 ;  /* 0x00009005020075a7 */ /* 0x0022a400080211ff */
[----:B--2---:R-:W-:Y:S05]  /*9580*/  @!P1 NANOSLEEP.SYNCS 0x989680 ;  /* 0x009896800000995d */ /* 0x004fea0003900000 */
[----:B------:R-:W2:Y:S02]  /*9590*/  @!P1 SYNCS.PHASECHK.TRANS64 P1, [R2+URZ+0x90], R5 ;  /* 0x00009005020095a7 */ /* 0x000ea400080210ff */
[----:B--2---:R-:W-:Y:S05]  /*95a0*/  @!P1 BRA `(.L_x_54) ;  /* 0xfffffffc00f09947 */ /* 0x004fea000383ffff */
[----:B------:R-:W-:Y:S05]  /*95b0*/  BRA `(.L_x_166) ;  /* 0xffffff98009c7947 */ /* 0x000fea000383ffff */
.L_x_57:
[----:B------:R-:W-:-:S07]  /*95c0*/  MOV R0, UR4 ;  /* 0x0000000400007c02 */ /* 0x000fce0008000f00 */
.L_x_167:
[----:B-1----:R1:W2:Y:S02]  /*95d0*/  SYNCS.PHASECHK.TRANS64.TRYWAIT P0, [R0+URZ+0xa0], R3 ;  /* 0x0000a003000075a7 */ /* 0x0022a400080011ff */
[----:B--2---:R-:W-:Y:S05]  /*95e0*/  @!P0 NANOSLEEP.SYNCS 0x989680 ;  /* 0x009896800000895d */ /* 0x004fea0003900000 */
[----:B------:R-:W2:Y:S02]  /*95f0*/  @!P0 SYNCS.PHASECHK.TRANS64 P0, [R0+URZ+0xa0], R3 ;  /* 0x0000a003000085a7 */ /* 0x000ea400080010ff */
[----:B--2---:R-:W-:Y:S05]  /*9600*/  @!P0 BRA `(.L_x_167) ;  /* 0xfffffffc00f08947 */ /* 0x004fea000383ffff */
[----:B------:R-:W-:Y:S05]  /*9610*/  BRA `(.L_x_56) ;  /* 0xffffff9800f07947 */ /* 0x000fea000383ffff */
.L_x_66:
[----:B-1----:R-:W-:-:S04]  /*9620*/  MOV R0, UR5 ;  /* 0x0000000500007c02 */ /* 0x002fc80008000f00 */
[----:B------:R1:W2:Y:S03]  /*9630*/  SYNCS.PHASECHK.TRANS64.TRYWAIT P0, [R0+URZ+0x8], R7 ;  /* 0x00000807000075a7 */ /* 0x0002a600080011ff */
[----:B--2---:R-:W-:Y:S05]  /*9640*/  @!P0 NANOSLEEP.SYNCS 0x989680 ;  /* 0x009896800000895d */ /* 0x004fea0003900000 */
[----:B------:R-:W2:Y:S02]  /*9650*/  @!P0 SYNCS.PHASECHK.TRANS64 P0, [R0+URZ+0x8], R7 ;  /* 0x00000807000085a7 */ /* 0x000ea400080010ff */
[----:B--2---:R-:W-:Y:S05]  /*9660*/  @!P0 BRA `(.L_x_66) ;  /* 0xfffffffc00ec8947 */ /* 0x004fea000383ffff */
[----:B------:R-:W-:Y:S05]  /*9670*/  BRA `(.L_x_65) ;  /* 0xffffff9c00a47947 */ /* 0x000fea000383ffff */
.L_x_68:
[----:B------:R-:W-:Y:S01]  /*9680*/  BSSY B0, `(.L_x_168) ;  /* 0x0000006000007945 */ /* 0x000fe20003800000 */
[----:B------:R-:W-:-:S07]  /*9690*/  MOV R15, 0xffffffff ;  /* 0xffffffff000f7802 */ /* 0x000fce0000000f00 */
[----:B-1---5:R-:W-:Y:S05]  /*96a0*/  WARPSYNC.COLLECTIVE R15, `(.L_x_169) ;  /* 0x000000000f0c7348 */ /* 0x022fea0003c00000 */
[----:B------:R-:W-:Y:S02]  /*96b0*/  ELECT P6, UR79, PT ;  /* 0x00000000004f782f */ /* 0x000fe400038c0000 */
[----:B------:R-:W-:Y:S01]  /*96c0*/  MOV R14, UR79 ;  /* 0x0000004f000e7c02 */ /* 0x000fe20008000f00 */
[----:B-1---5:R-:W-:Y:S10]  /*96d0*/  ENDCOLLECTIVE ;  /* 0x000000000000791b */ /* 0x022ff40003800000 */
.L_x_169:
[----:B------:R-:W-:Y:S05]  /*96e0*/  BSYNC B0 ;  /* 0x0000000000007941 */ /* 0x000fea0003800000 */
.L_x_168:
[----:B------:R-:W-:Y:S01]  /*96f0*/  PLOP3.LUT P0, PT, P6, PT, PT, 0x80, 0x8 ;  /* 0x000000000008781c */ /* 0x000fe2000370f070 */
[----:B------:R-:W-:-:S12]  /*9700*/  BRA `(.L_x_170) ;  /* 0xffffff9c00d07947 */ /* 0x000fd8000383ffff */
.L_x_70:
[----:B-1----:R-:W-:-:S04]  /*9710*/  MOV R0, UR5 ;  /* 0x0000000500007c02 */ /* 0x002fc80008000f00 */
[----:B------:R1:W2:Y:S03]  /*9720*/  SYNCS.PHASECHK.TRANS64.TRYWAIT P0, [R0+URZ+0x8], R5 ;  /* 0x00000805000075a7 */ /* 0x0002a600080011ff */
[----:B--2---:R-:W-:Y:S05]  /*9730*/  @!P0 NANOSLEEP.SYNCS 0x989680 ;  /* 0x009896800000895d */ /* 0x004fea0003900000 */
[----:B------:R-:W2:Y:S02]  /*9740*/  @!P0 SYNCS.PHASECHK.TRANS64 P0, [R0+URZ+0x8], R5 ;  /* 0x00000805000085a7 */ /* 0x000ea400080010ff */
[----:B--2---:R-:W-:Y:S05]  /*9750*/  @!P0 BRA `(.L_x_70) ;  /* 0xfffffffc00ec8947 */ /* 0x004fea000383ffff */
[----:B------:R-:W-:Y:S05]  /*9760*/  BRA `(.L_x_69) ;  /* 0xffffff9c00d47947 */ /* 0x000fea000383ffff */
.L_x_71:
[----:B-1----:R1:W2:Y:S02]  /*9770*/  SYNCS.PHASECHK.TRANS64.TRYWAIT P0, [R0+URZ+0x90], R5 ;  /* 0x00009005000075a7 */ /* 0x0022a400080011ff */
[----:B--2---:R-:W-:Y:S05]  /*9780*/  @!P0 NANOSLEEP.SYNCS 0x989680 ;  /* 0x009896800000895d */ /* 0x004fea0003900000 */
[----:B------:R-:W2:Y:S02]  /*9790*/  @!P0 SYNCS.PHASECHK.TRANS64 P0, [R0+URZ+0x90], R5 ;  /* 0x00009005000085a7 */ /* 0x000ea400080010ff */
[----:B--2---:R-:W-:Y:S05]  /*97a0*/  @!P0 BRA `(.L_x_71) ;  /* 0xfffffffc00f08947 */ /* 0x004fea000383ffff */
[----:B------:R-:W-:Y:S05]  /*97b0*/  BRA `(.L_x_171) ;  /* 0xffffffa000e07947 */ /* 0x000fea000383ffff */
.L_x_73:
[----:B------:R-:W-:-:S07]  /*97c0*/  MOV R0, UR46 ;  /* 0x0000002e00007c02 */ /* 0x000fce0008000f00 */
.L_x_172:
[----:B-1----:R1:W2:Y:S02]  /*97d0*/  SYNCS.PHASECHK.TRANS64.TRYWAIT P0, [R0+URZ+0xd0], R5 ;  /* 0x0000d005000075a7 */ /* 0x0022a400080011ff */
[----:B--2---:R-:W-:Y:S05]  /*97e0*/  @!P0 NANOSLEEP.SYNCS 0x989680 ;  /* 0x009896800000895d */ /* 0x004fea0003900000 */
[----:B------:R-:W2:Y:S02]  /*97f0*/  @!P0 SYNCS.PHASECHK.TRANS64 P0, [R0+URZ+0xd0], R5 ;  /* 0x0000d005000085a7 */ /* 0x000ea400080010ff */
[----:B--2---:R-:W-:Y:S05]  /*9800*/  @!P0 BRA `(.L_x_172) ;  /* 0xfffffffc00f08947 */ /* 0x004fea000383ffff */
[----:B------:R-:W-:Y:S05]  /*9810*/  BRA `(.L_x_173) ;  /* 0xffffffa4002c7947 */ /* 0x000fea000383ffff */
.L_x_76:
[----:B------:R-:W-:Y:S07]  /*9820*/  MOV R0, UR7 ;  /* 0x0000000700007c02 */ /* 0x000fee0008000f00 */
.L_x_174:
[----:B-1----:R1:W2:Y:S02]  /*9830*/  SYNCS.PHASECHK.TRANS64.TRYWAIT P0, [R0+URZ], R5 ;  /* 0x00000005000075a7 */ /* 0x0022a400080011ff */
[----:B--2---:R-:W-:Y:S05]  /*9840*/  @!P0 NANOSLEEP.SYNCS 0x989680 ;  /* 0x009896800000895d */ /* 0x004fea0003900000 */
[----:B------:R-:W2:Y:S02]  /*9850*/  @!P0 SYNCS.PHASECHK.TRANS64 P0, [R0+URZ], R5 ;  /* 0x00000005000085a7 */ /* 0x000ea400080010ff */
[----:B--2---:R-:W-:Y:S05]  /*9860*/  @!P0 BRA `(.L_x_174) ;  /* 0xfffffffc00f08947 */ /* 0x004fea000383ffff */
[----:B------:R-:W-:Y:S05]  /*9870*/  BRA `(.L_x_75) ;  /* 0xffffffa400407947 */ /* 0x000fea000383ffff */
.L_x_80:
[----:B-1----:R-:W-:-:S07]  /*9880*/  MOV R0, UR4 ;  /* 0x0000000400007c02 */ /* 0x002fce0008000f00 */
.L_x_175:
[----:B-1----:R1:W2:Y:S02]  /*9890*/  SYNCS.PHASECHK.TRANS64.TRYWAIT P0, [R0+URZ], R3 ;  /* 0x00000003000075a7 */ /* 0x0022a400080011ff */
[----:B--2---:R-:W-:Y:S05]  /*98a0*/  @!P0 NANOSLEEP.SYNCS 0x989680 ;  /* 0x009896800000895d */ /* 0x004fea0003900000 */
[----:B------:R-:W2:Y:S02]  /*98b0*/  @!P0 SYNCS.PHASECHK.TRANS64 P0, [R0+URZ], R3 ;  /* 0x00000003000085a7 */ /* 0x000ea400080010ff */
[----:B--2---:R-:W-:Y:S05]  /*98c0*/  @!P0 BRA `(.L_x_175) ;  /* 0xfffffffc00f08947 */ /* 0x004fea000383ffff */
[----:B------:R-:W-:Y:S05]  /*98d0*/  BRA `(.L_x_176) ;  /* 0xffffffa800847947 */ /* 0x000fea000383ffff */
.L_x_81:
[----:B------:R-:W-:-:S07]  /*98e0*/  MOV R0, UR5 ;  /* 0x0000000500007c02 */ /* 0x000fce0008000f00 */
.L_x_177:
[----:B-1----:R1:W2:Y:S02]  /*98f0*/  SYNCS.PHASECHK.TRANS64.TRYWAIT P0, [R0+URZ], R3 ;  /* 0x00000003000075a7 */ /* 0x0022a400080011ff */
[----:B--2---:R-:W-:Y:S05]  /*9900*/  @!P0 NANOSLEEP.SYNCS 0x989680 ;  /* 0x009896800000895d */ /* 0x004fea0003900000 */
[----:B------:R-:W2:Y:S02]  /*9910*/  @!P0 SYNCS.PHASECHK.TRANS64 P0, [R0+URZ], R3 ;  /* 0x00000003000085a7 */ /* 0x000ea400080010ff */
[----:B--2---:R-:W-:Y:S05]  /*9920*/  @!P0 BRA `(.L_x_177) ;  /* 0xfffffffc00f08947 */ /* 0x004fea000383ffff */
[----:B------:R-:W-:Y:S05]  /*9930*/  BRA `(.L_x_178) ;  /* 0xffffffa800907947 */ /* 0x000fea000383ffff */
.L_x_82:
[----:B------:R-:W-:-:S07]  /*9940*/  MOV R0, UR5 ;  /* 0x0000000500007c02 */ /* 0x000fce0008000f00 */
.L_x_179:
[----:B-1----:R1:W2:Y:S02]  /*9950*/  SYNCS.PHASECHK.TRANS64.TRYWAIT P0, [R0+URZ], R3 ;  /* 0x00000003000075a7 */ /* 0x0022a400080011ff */
[----:B--2---:R-:W-:Y:S05]  /*9960*/  @!P0 NANOSLEEP.SYNCS 0x989680 ;  /* 0x009896800000895d */ /* 0x004fea0003900000 */
[----:B------:R-:W2:Y:S02]  /*9970*/  @!P0 SYNCS.PHASECHK.TRANS64 P0, [R0+URZ], R3 ;  /* 0x00000003000085a7 */ /* 0x000ea400080010ff */
[----:B--2---:R-:W-:Y:S05]  /*9980*/  @!P0 BRA `(.L_x_179) ;  /* 0xfffffffc00f08947 */ /* 0x004fea000383ffff */
[----:B------:R-:W-:Y:S05]  /*9990*/  BRA `(.L_x_180) ;  /* 0xffffffa8009c7947 */ /* 0x000fea000383ffff */
.L_x_85:
[----:B------:R-:W-:-:S07]  /*99a0*/  MOV R0, UR41 ;  /* 0x0000002900007c02 */ /* 0x000fce0008000f00 */
.L_x_181:
[----:B-1----:R1:W2:Y:S02]  /*99b0*/  SYNCS.PHASECHK.TRANS64.TRYWAIT P1, [R0+URZ+0x110], R3 ;  /* 0x00011003000075a7 */ /* 0x0022a400080211ff */
[----:B--2---:R-:W-:Y:S05]  /*99c0*/  @!P1 NANOSLEEP.SYNCS 0x989680 ;  /* 0x009896800000995d */ /* 0x004fea0003900000 */
[----:B------:R-:W2:Y:S02]  /*99d0*/  @!P1 SYNCS.PHASECHK.TRANS64 P1, [R0+URZ+0x110], R3 ;  /* 0x00011003000095a7 */ /* 0x000ea400080210ff */
[----:B--2---:R-:W-:Y:S05]  /*99e0*/  @!P1 BRA `(.L_x_181) ;  /* 0xfffffffc00f09947 */ /* 0x004fea000383ffff */
[----:B------:R-:W-:Y:S05]  /*99f0*/  BRA `(.L_x_182) ;  /* 0xffffffa800e87947 */ /* 0x000fea000383ffff */
.L_x_90:
[----:B--2---:R2:W3:Y:S02]  /*9a00*/  SYNCS.PHASECHK.TRANS64.TRYWAIT P0, [R12+URZ+0x90], R9 ;  /* 0x000090090c0075a7 */ /* 0x0044e400080011ff */
[----:B---3--:R-:W-:Y:S05]  /*9a10*/  @!P0 NANOSLEEP.SYNCS 0x989680 ;  /* 0x009896800000895d */ /* 0x008fea0003900000 */
[----:B------:R-:W3:Y:S02]  /*9a20*/  @!P0 SYNCS.PHASECHK.TRANS64 P0, [R12+URZ+0x90], R9 ;  /* 0x000090090c0085a7 */ /* 0x000ee400080010ff */
[----:B---3--:R-:W-:Y:S05]  /*9a30*/  @!P0 BRA `(.L_x_90) ;  /* 0xfffffffc00f08947 */ /* 0x008fea000383ffff */
[----:B------:R-:W-:Y:S05]  /*9a40*/  BRA `(.L_x_183) ;  /* 0xffffffb000107947 */ /* 0x000fea000383ffff */
.L_x_93:
[----:B------:R-:W-:Y:S07]  /*9a50*/  MOV R0, UR21 ;  /* 0x0000001500007c02 */ /* 0x000fee0008000f00 */
.L_x_184:
[----:B--2---:R2:W3:Y:S02]  /*9a60*/  SYNCS.PHASECHK.TRANS64.TRYWAIT P2, [R0+URZ+0x88], R11 ;  /* 0x0000880b000075a7 */ /* 0x0044e400080411ff */
[----:B---3--:R-:W-:Y:S05]  /*9a70*/  @!P2 NANOSLEEP.SYNCS 0x989680 ;  /* 0x009896800000a95d */ /* 0x008fea0003900000 */
[----:B------:R-:W3:Y:S02]  /*9a80*/  @!P2 SYNCS.PHASECHK.TRANS64 P2, [R0+URZ+0x88], R11 ;  /* 0x0000880b0000a5a7 */ /* 0x000ee400080410ff */
[----:B---3--:R-:W-:Y:S05]  /*9a90*/  @!P2 BRA `(.L_x_184) ;  /* 0xfffffffc00f0a947 */ /* 0x008fea000383ffff */
[----:B------:R-:W-:Y:S05]  /*9aa0*/  BRA `(.L_x_92) ;  /* 0xffffffb400787947 */ /* 0x000fea000383ffff */
.L_x_96:
[----:B--2---:R-:W-:Y:S07]  /*9ab0*/  MOV R0, UR21 ;  /* 0x0000001500007c02 */ /* 0x004fee0008000f00 */
.L_x_185:
[----:B--2---:R2:W3:Y:S02]  /*9ac0*/  SYNCS.PHASECHK.TRANS64.TRYWAIT P0, [R0+URZ+0x60], R9 ;  /* 0x00006009000075a7 */ /* 0x0044e400080011ff */
[----:B---3--:R-:W-:Y:S05]  /*9ad0*/  @!P0 NANOSLEEP.SYNCS 0x989680 ;  /* 0x009896800000895d */ /* 0x008fea0003900000 */
[----:B------:R-:W3:Y:S02]  /*9ae0*/  @!P0 SYNCS.PHASECHK.TRANS64 P0, [R0+URZ+0x60], R9 ;  /* 0x00006009000085a7 */ /* 0x000ee400080010ff */
[----:B---3--:R-:W-:Y:S05]  /*9af0*/  @!P0 BRA `(.L_x_185) ;  /* 0xfffffffc00f08947 */ /* 0x008fea000383ffff */
[----:B------:R-:W-:Y:S05]  /*9b00*/  BRA `(.L_x_186) ;  /* 0xffffffb400d47947 */ /* 0x000fea000383ffff */
.L_x_97:
[----:B------:R-:W-:Y:S07]  /*9b10*/  MOV R0, UR21 ;  /* 0x0000001500007c02 */ /* 0x000fee0008000f00 */
.L_x_187:
[----:B--2---:R2:W3:Y:S02]  /*9b20*/  SYNCS.PHASECHK.TRANS64.TRYWAIT P0, [R0+URZ+0x68], R9 ;  /* 0x00006809000075a7 */ /* 0x0044e400080011ff */
[----:B---3--:R-:W-:Y:S05]  /*9b30*/  @!P0 NANOSLEEP.SYNCS 0x989680 ;  /* 0x009896800000895d */ /* 0x008fea0003900000 */
[----:B------:R-:W3:Y:S02]  /*9b40*/  @!P0 SYNCS.PHASECHK.TRANS64 P0, [R0+URZ+0x68], R9 ;  /* 0x00006809000085a7 */ /* 0x000ee400080010ff */
[----:B---3--:R-:W-:Y:S05]  /*9b50*/  @!P0 BRA `(.L_x_187) ;  /* 0xfffffffc00f08947 */ /* 0x008fea000383ffff */
[----:B------:R-:W-:Y:S05]  /*9b60*/  BRA `(.L_x_188) ;  /* 0xffffffb800107947 */ /* 0x000fea000383ffff */
.L_x_98:
[----:B------:R-:W-:Y:S07]  /*9b70*/  MOV R0, UR21 ;  /* 0x0000001500007c02 */ /* 0x000fee0008000f00 */
.L_x_189:
[----:B--2---:R2:W3:Y:S02]  /*9b80*/  SYNCS.PHASECHK.TRANS64.TRYWAIT P0, [R0+URZ+0x70], R9 ;  /* 0x00007009000075a7 */ /* 0x0044e400080011ff */
[----:B---3--:R-:W-:Y:S05]  /*9b90*/  @!P0 NANOSLEEP.SYNCS 0x989680 ;  /* 0x009896800000895d */ /* 0x008fea0003900000 */
[----:B------:R-:W3:Y:S02]  /*9ba0*/  @!P0 SYNCS.PHASECHK.TRANS64 P0, [R0+URZ+0x70], R9 ;  /* 0x00007009000085a7 */ /* 0x000ee400080010ff */
[----:B---3--:R-:W-:Y:S05]  /*9bb0*/  @!P0 BRA `(.L_x_189) ;  /* 0xfffffffc00f08947 */ /* 0x008fea000383ffff */
[----:B------:R-:W-:Y:S05]  /*9bc0*/  BRA `(.L_x_190) ;  /* 0xffffffb800587947 */ /* 0x000fea000383ffff */
.L_x_99:
[----:B------:R-:W-:Y:S07]  /*9bd0*/  MOV R0, UR21 ;  /* 0x0000001500007c02 */ /* 0x000fee0008000f00 */
.L_x_191:
[----:B--2---:R2:W3:Y:S02]  /*9be0*/  SYNCS.PHASECHK.TRANS64.TRYWAIT P0, [R0+URZ+0x78], R9 ;  /* 0x00007809000075a7 */ /* 0x0044e400080011ff */
[----:B---3--:R-:W-:Y:S05]  /*9bf0*/  @!P0 NANOSLEEP.SYNCS 0x989680 ;  /* 0x009896800000895d */ /* 0x008fea0003900000 */
[----:B------:R-:W3:Y:S02]  /*9c00*/  @!P0 SYNCS.PHASECHK.TRANS64 P0, [R0+URZ+0x78], R9 ;  /* 0x00007809000085a7 */ /* 0x000ee400080010ff */
[----:B---3--:R-:W-:Y:S05]  /*9c10*/  @!P0 BRA `(.L_x_191) ;  /* 0xfffffffc00f08947 */ /* 0x008fea000383ffff */
[----:B------:R-:W-:Y:S05]  /*9c20*/  BRA `(.L_x_192) ;  /* 0xffffffb8009c7947 */ /* 0x000fea000383ffff */
.L_x_101:
[----:B------:R-:W-:-:S07]  /*9c30*/  MOV R0, UR21 ;  /* 0x0000001500007c02 */ /* 0x000fce0008000f00 */
.L_x_193:
[----:B---3--:R3:W4:Y:S02]  /*9c40*/  SYNCS.PHASECHK.TRANS64.TRYWAIT P0, [R0+URZ+0x60], R3 ;  /* 0x00006003000075a7 */ /* 0x00872400080011ff */
[----:B----4-:R-:W-:Y:S05]  /*9c50*/  @!P0 NANOSLEEP.SYNCS 0x989680 ;  /* 0x009896800000895d */ /* 0x010fea0003900000 */
[----:B------:R-:W4:Y:S02]  /*9c60*/  @!P0 SYNCS.PHASECHK.TRANS64 P0, [R0+URZ+0x60], R3 ;  /* 0x00006003000085a7 */ /* 0x000f2400080010ff */
[----:B----4-:R-:W-:Y:S05]  /*9c70*/  @!P0 BRA `(.L_x_193) ;  /* 0xfffffffc00f08947 */ /* 0x010fea000383ffff */
[----:B------:R-:W-:Y:S05]  /*9c80*/  BRA `(.L_x_194) ;  /* 0xffffffbc00107947 */ /* 0x000fea000383ffff */
.L_x_102:
[----:B---3--:R-:W-:-:S07]  /*9c90*/  MOV R0, UR21 ;  /* 0x0000001500007c02 */ /* 0x008fce0008000f00 */
.L_x_195:
[----:B---3--:R3:W4:Y:S02]  /*9ca0*/  SYNCS.PHASECHK.TRANS64.TRYWAIT P0, [R0+URZ+0x68], R3 ;  /* 0x00006803000075a7 */ /* 0x00872400080011ff */
[----:B----4-:R-:W-:Y:S05]  /*9cb0*/  @!P0 NANOSLEEP.SYNCS 0x989680 ;  /* 0x009896800000895d */ /* 0x010fea0003900000 */
[----:B------:R-:W4:Y:S02]  /*9cc0*/  @!P0 SYNCS.PHASECHK.TRANS64 P0, [R0+URZ+0x68], R3 ;  /* 0x00006803000085a7 */ /* 0x000f2400080010ff */
[----:B----4-:R-:W-:Y:S05]  /*9cd0*/  @!P0 BRA `(.L_x_195) ;  /* 0xfffffffc00f08947 */ /* 0x010fea000383ffff */
[----:B------:R-:W-:Y:S05]  /*9ce0*/  BRA `(.L_x_196) ;  /* 0xffffffbc00007947 */ /* 0x000fea000383ffff */
.L_x_103:
[----:B---3--:R-:W-:-:S07]  /*9cf0*/  MOV R0, UR21 ;  /* 0x0000001500007c02 */ /* 0x008fce0008000f00 */
.L_x_197:
[----:B---3--:R3:W4:Y:S02]  /*9d00*/  SYNCS.PHASECHK.TRANS64.TRYWAIT P0, [R0+URZ+0x70], R3 ;  /* 0x00007003000075a7 */ /* 0x00872400080011ff */
[----:B----4-:R-:W-:Y:S05]  /*9d10*/  @!P0 NANOSLEEP.SYNCS 0x989680 ;  /* 0x009896800000895d */ /* 0x010fea0003900000 */
[----:B------:R-:W4:Y:S02]  /*9d20*/  @!P0 SYNCS.PHASECHK.TRANS64 P0, [R0+URZ+0x70], R3 ;  /* 0x00007003000085a7 */ /* 0x000f2400080010ff */
[----:B----4-:R-:W-:Y:S05]  /*9d30*/  @!P0 BRA `(.L_x_197) ;  /* 0xfffffffc00f08947 */ /* 0x010fea000383ffff */
[----:B------:R-:W-:Y:S05]  /*9d40*/  BRA `(.L_x_198) ;  /* 0xffffffb800f07947 */ /* 0x000fea000383ffff */
.L_x_105:
[----:B-1----:R1:W2:Y:S02]  /*9d50*/  SYNCS.PHASECHK.TRANS64.TRYWAIT P0, [R3+URZ+0x90], R0 ;  /* 0x00009000030075a7 */ /* 0x0022a400080011ff */
[----:B--2---:R-:W-:Y:S05]  /*9d60*/  @!P0 NANOSLEEP.SYNCS 0x989680 ;  /* 0x009896800000895d */ /* 0x004fea0003900000 */
[----:B------:R-:W2:Y:S02]  /*9d70*/  @!P0 SYNCS.PHASECHK.TRANS64 P0, [R3+URZ+0x90], R0 ;  /* 0x00009000030085a7 */ /* 0x000ea400080010ff */
[----:B--2---:R-:W-:Y:S05]  /*9d80*/  @!P0 BRA `(.L_x_105) ;  /* 0xfffffffc00f08947 */ /* 0x004fea000383ffff */
[----:B------:R-:W-:Y:S05]  /*9d90*/  BRA `(.L_x_199) ;  /* 0xffffffbc00b07947 */ /* 0x000fea000383ffff */
.L_x_116:
[----:B-1----:R-:W-:Y:S04]  /*9da0*/  MOV R2, UR44 ;  /* 0x0000002c00027c02 */ /* 0x002fe80008000f00 */
[----:B------:R1:W2:Y:S03]  /*9db0*/  SYNCS.PHASECHK.TRANS64.TRYWAIT P1, [R2+URZ+0x40], R3 ;  /* 0x00004003020075a7 */ /* 0x0002a600080211ff */
[----:B--2---:R-:W-:Y:S05]  /*9dc0*/  @!P1 NANOSLEEP.SYNCS 0x989680 ;  /* 0x009896800000995d */ /* 0x004fea0003900000 */
[----:B------:R-:W2:Y:S02]  /*9dd0*/  @!P1 SYNCS.PHASECHK.TRANS64 P1, [R2+URZ+0x40], R3 ;  /* 0x00004003020095a7 */ /* 0x000ea400080210ff */
[----:B--2---:R-:W-:Y:S05]  /*9de0*/  @!P1 BRA `(.L_x_116) ;  /* 0xfffffffc00ec9947 */ /* 0x004fea000383ffff */
[----:B------:R-:W-:Y:S05]  /*9df0*/  BRA `(.L_x_115) ;  /* 0xffffffcc00207947 */ /* 0x000fea000383ffff */
.L_x_118:
[----:B-1----:R1:W4:Y:S02]  /*9e00*/  SYNCS.PHASECHK.TRANS64.TRYWAIT P0, [R75+URZ+0xb0], R0 ;  /* 0x0000b0004b0075a7 */ /* 0x00232400080011ff */
[----:B----4-:R-:W-:Y:S05]  /*9e10*/  @!P0 NANOSLEEP.SYNCS 0x989680 ;  /* 0x009896800000895d */ /* 0x010fea0003900000 */
[----:B------:R-:W4:Y:S02]  /*9e20*/  @!P0 SYNCS.PHASECHK.TRANS64 P0, [R75+URZ+0xb0], R0 ;  /* 0x0000b0004b0085a7 */ /* 0x000f2400080010ff */
[----:B----4-:R-:W-:Y:S05]  /*9e30*/  @!P0 BRA `(.L_x_118) ;  /* 0xfffffffc00f08947 */ /* 0x010fea000383ffff */
[----:B------:R-:W-:Y:S05]  /*9e40*/  BRA `(.L_x_117) ;  /* 0xffffffcc00487947 */ /* 0x000fea000383ffff */
.L_x_127:
[----:B-1----:R1:W3:Y:S02]  /*9e50*/  SYNCS.PHASECHK.TRANS64.TRYWAIT P0, [R3+URZ+0x40], R0 ;  /* 0x00004000030075a7 */ /* 0x0022e400080011ff */
[----:B---3--:R-:W-:Y:S05]  /*9e60*/  @!P0 NANOSLEEP.SYNCS 0x989680 ;  /* 0x009896800000895d */ /* 0x008fea0003900000 */
[----:B------:R-:W3:Y:S02]  /*9e70*/  @!P0 SYNCS.PHASECHK.TRANS64 P0, [R3+URZ+0x40], R0 ;  /* 0x00004000030085a7 */ /* 0x000ee400080010ff */
[----:B---3--:R-:W-:Y:S05]  /*9e80*/  @!P0 BRA `(.L_x_127) ;  /* 0xfffffffc00f08947 */ /* 0x008fea000383ffff */
[----:B------:R-:W-:Y:S05]  /*9e90*/  BRA `(.L_x_126) ;  /* 0xffffffd400647947 */ /* 0x000fea000383ffff */
.L_x_135:
[----:B-1----:R1:W3:Y:S02]  /*9ea0*/  SYNCS.PHASECHK.TRANS64.TRYWAIT P0, [R0+URZ+0x40], R7 ;  /* 0x00004007000075a7 */ /* 0x0022e400080011ff */
[----:B---3--:R-:W-:Y:S05]  /*9eb0*/  @!P0 NANOSLEEP.SYNCS 0x989680 ;  /* 0x009896800000895d */ /* 0x008fea0003900000 */
[----:B------:R-:W3:Y:S02]  /*9ec0*/  @!P0 SYNCS.PHASECHK.TRANS64 P0, [R0+URZ+0x40], R7 ;  /* 0x00004007000085a7 */ /* 0x000ee400080010ff */
[----:B---3--:R-:W-:Y:S05]  /*9ed0*/  @!P0 BRA `(.L_x_135) ;  /* 0xfffffffc00f08947 */ /* 0x008fea000383ffff */
[----:B------:R-:W-:Y:S05]  /*9ee0*/  BRA `(.L_x_134) ;  /* 0xffffffdc00a87947 */ /* 0x000fea000383ffff */
.L_x_143:
[----:B-1----:R1:W3:Y:S02]  /*9ef0*/  SYNCS.PHASECHK.TRANS64.TRYWAIT P0, [R0+URZ+0x40], R5 ;  /* 0x00004005000075a7 */ /* 0x0022e400080011ff */
[----:B---3--:R-:W-:Y:S05]  /*9f00*/  @!P0 NANOSLEEP.SYNCS 0x989680 ;  /* 0x009896800000895d */ /* 0x008fea0003900000 */
[----:B------:R-:W3:Y:S02]  /*9f10*/  @!P0 SYNCS.PHASECHK.TRANS64 P0, [R0+URZ+0x40], R5 ;  /* 0x00004005000085a7 */ /* 0x000ee400080010ff */
[----:B---3--:R-:W-:Y:S05]  /*9f20*/  @!P0 BRA `(.L_x_143) ;  /* 0xfffffffc00f08947 */ /* 0x008fea000383ffff */
[----:B------:R-:W-:Y:S05]  /*9f30*/  BRA `(.L_x_142) ;  /* 0xffffffe400ec7947 */ /* 0x000fea000383ffff */
        .weak           $__internal_0_$__cuda_sm10x_tcgen05_guardrail_trap_col_being_dealloced_not_returned_by_alloc
        .type           $__internal_0_$__cuda_sm10x_tcgen05_guardrail_trap_col_being_dealloced_not_returned_by_alloc,@function
        .size           $__internal_0_$__cuda_sm10x_tcgen05_guardrail_trap_col_being_dealloced_not_returned_by_alloc,($__internal_1_$__cuda_sm10x_tcgen05_guardrail_trap_phase_invalid_during_alloc - $__internal_0_$__cuda_sm10x_tcgen05_guardrail_trap_col_being_dealloced_not_returned_by_alloc)
$__internal_0_$__cuda_sm10x_tcgen05_guardrail_trap_col_being_dealloced_not_returned_by_alloc:
[----:B------:R-:W-:Y:S05]  /*9f40*/  BPT.TRAP 0x1 ;  /* 0x000000040000795c */ /* 0x000fea0000300000 */
[----:B------:R-:W-:-:S04]  /*9f50*/  HFMA2 R3, -RZ, RZ, 0, 0 ;  /* 0x00000000ff037431 */ /* 0x000fc800000001ff */
[----:B------:R-:W-:Y:S05]  /*9f60*/  RET.REL.NODEC R2 `(_ZN7cutlass13device_kernelINS_4gemm6kernel13GemmUniversalIN4cute5tupleIJiiiiEEENS1_10collective13CollectiveMmaINS1_35MainloopSm100TmaUmmaWarpSpecializedILi4ELi2ELi4ENS5_IJNS4_1CILi2EEESB_NSA_ILi1EEEEEEEENS5_IJNSA_ILi256EEENSA_ILi64EEESG_EEENS_10tfloat32_tENS5_IJlSC_lEEESI_SJ_NS4_8TiledMMAINS4_8MMA_AtomIJNS4_23SM100_MMA_TF32_2x1SM_SSISI_SI_fLi256ELi64ELNS4_4UMMA5MajorE0ELSO_0ELNSN_7ScaleInE0ELSP_0EEEEEENS4_6LayoutINS5_IJSC_SC_SC_EEENS5_IJNSA_ILi0EEESU_SU_EEEEENS5_IJNS4_10UnderscoreESX_SX_EEEEENS4_28SM100_TMA_2SM_LOAD_MULTICASTENS4_14ComposedLayoutINS4_7SwizzleILi3ELi4ELi3EEENS4_18smem_ptr_flag_bitsILi32EEENSS_INS5_IJNSA_ILi8EEENSA_ILi32EEEEEENS5_IJS17_SC_EEEEEEEvNS4_8identityENS4_18SM100_TMA_2SM_LOADES1B_vS1C_EENS_8epilogue10collective18CollectiveEpilogueINS1F_23Sm100TmaWarpSpecializedILi4ELi2ELi16ELb1ELb0EEEJNS5_IJNSA_ILi128EEESG_SG_EEENS5_IJNSS_IS1K_SC_EENSS_INSA_ILi16EEESC_EEEEESI_SJ_SI_SJ_NS1F_6fusion15FusionCallbacksIS1J_NS1Q_17LinearCombinationISI_fSI_fLNS_15FloatRoundStyleE2EEES1L_S1P_JEEENS4_5SM1004TMEM4LOAD26SM100_TMEM_LOAD_32dp32b16xENS4_13SM90_TMA_LOADENS11_INS12_ILi2ELi4ELi3EEES15_NSS_INS5_IJS16_S1N_EEENS5_IJS1N_SC_EEEEEEENS4_39AutoVectorizingCopyWithAssumedAlignmentILi128EEENS4_14SM90_TMA_STOREES25_S27_S27_EEEvvEEEEvNT_6ParamsE) ;  /* 0xffffff6002247950 */ /* 0x000fea0003c3ffff */
        .weak           $__internal_1_$__cuda_sm10x_tcgen05_guardrail_trap_phase_invalid_during_alloc
        .type           $__internal_1_$__cuda_sm10x_tcgen05_guardrail_trap_phase_invalid_during_alloc,@function
        .size           $__internal_1_$__cuda_sm10x_tcgen05_guardrail_trap_phase_invalid_during_alloc,($__internal_2_$__cuda_sm10x_tcgen05_guardrail_trap_unallocated_columns_being_dealloced - $__internal_1_$__cuda_sm10x_tcgen05_guardrail_trap_phase_invalid_during_alloc)
$__internal_1_$__cuda_sm10x_tcgen05_guardrail_trap_phase_invalid_during_alloc:
[----:B------:R-:W-:Y:S05]  /*9f70*/  BPT.TRAP 0x1 ;  /* 0x000000040000795c */ /* 0x000fea0000300000 */
[----:B------:R-:W-:-:S04]  /*9f80*/  MOV R5, 0x0 ;  /* 0x0000000000057802 */ /* 0x000fc80000000f00 */
[----:B------:R-:W-:Y:S05]  /*9f90*/  RET.REL.NODEC R4 `(_ZN7cutlass13device_kernelINS_4gemm6kernel13GemmUniversalIN4cute5tupleIJiiiiEEENS1_10collective13CollectiveMmaINS1_35MainloopSm100TmaUmmaWarpSpecializedILi4ELi2ELi4ENS5_IJNS4_1CILi2EEESB_NSA_ILi1EEEEEEEENS5_IJNSA_ILi256EEENSA_ILi64EEESG_EEENS_10tfloat32_tENS5_IJlSC_lEEESI_SJ_NS4_8TiledMMAINS4_8MMA_AtomIJNS4_23SM100_MMA_TF32_2x1SM_SSISI_SI_fLi256ELi64ELNS4_4UMMA5MajorE0ELSO_0ELNSN_7ScaleInE0ELSP_0EEEEEENS4_6LayoutINS5_IJSC_SC_SC_EEENS5_IJNSA_ILi0EEESU_SU_EEEEENS5_IJNS4_10UnderscoreESX_SX_EEEEENS4_28SM100_TMA_2SM_LOAD_MULTICASTENS4_14ComposedLayoutINS4_7SwizzleILi3ELi4ELi3EEENS4_18smem_ptr_flag_bitsILi32EEENSS_INS5_IJNSA_ILi8EEENSA_ILi32EEEEEENS5_IJS17_SC_EEEEEEEvNS4_8identityENS4_18SM100_TMA_2SM_LOADES1B_vS1C_EENS_8epilogue10collective18CollectiveEpilogueINS1F_23Sm100TmaWarpSpecializedILi4ELi2ELi16ELb1ELb0EEEJNS5_IJNSA_ILi128EEESG_SG_EEENS5_IJNSS_IS1K_SC_EENSS_INSA_ILi16EEESC_EEEEESI_SJ_SI_SJ_NS1F_6fusion15FusionCallbacksIS1J_NS1Q_17LinearCombinationISI_fSI_fLNS_15FloatRoundStyleE2EEES1L_S1P_JEEENS4_5SM1004TMEM4LOAD26SM100_TMEM_LOAD_32dp32b16xENS4_13SM90_TMA_LOADENS11_INS12_ILi2ELi4ELi3EEES15_NSS_INS5_IJS16_S1N_EEENS5_IJS1N_SC_EEEEEEENS4_39AutoVectorizingCopyWithAssumedAlignmentILi128EEENS4_14SM90_TMA_STOREES25_S27_S27_EEEvvEEEEvNT_6ParamsE) ;  /* 0xffffff6004187950 */ /* 0x000fea0003c3ffff */
        .weak           $__internal_2_$__cuda_sm10x_tcgen05_guardrail_trap_unallocated_columns_being_dealloced
        .type           $__internal_2_$__cuda_sm10x_tcgen05_guardrail_trap_unallocated_columns_being_dealloced,@function
        .size           $__internal_2_$__cuda_sm10x_tcgen05_guardrail_trap_unallocated_columns_being_dealloced,(.L_x_201 - $__internal_2_$__cuda_sm10x_tcgen05_guardrail_trap_unallocated_columns_being_dealloced)
$__internal_2_$__cuda_sm10x_tcgen05_guardrail_trap_unallocated_columns_being_dealloced:
[----:B------:R-:W-:Y:S05]  /*9fa0*/  BPT.TRAP 0x1 ;  /* 0x000000040000795c */ /* 0x000fea0000300000 */
[----:B------:R-:W-:-:S04]  /*9fb0*/  HFMA2 R3, -RZ, RZ, 0, 0 ;  /* 0x00000000ff037431 */ /* 0x000fc800000001ff */
[----:B------:R-:W-:Y:S05]  /*9fc0*/  RET.REL.NODEC R2 `(_ZN7cutlass13device_kernelINS_4gemm6kernel13GemmUniversalIN4cute5tupleIJiiiiEEENS1_10collective13CollectiveMmaINS1_35MainloopSm100TmaUmmaWarpSpecializedILi4ELi2ELi4ENS5_IJNS4_1CILi2EEESB_NSA_ILi1EEEEEEEENS5_IJNSA_ILi256EEENSA_ILi64EEESG_EEENS_10tfloat32_tENS5_IJlSC_lEEESI_SJ_NS4_8TiledMMAINS4_8MMA_AtomIJNS4_23SM100_MMA_TF32_2x1SM_SSISI_SI_fLi256ELi64ELNS4_4UMMA5MajorE0ELSO_0ELNSN_7ScaleInE0ELSP_0EEEEEENS4_6LayoutINS5_IJSC_SC_SC_EEENS5_IJNSA_ILi0EEESU_SU_EEEEENS5_IJNS4_10UnderscoreESX_SX_EEEEENS4_28SM100_TMA_2SM_LOAD_MULTICASTENS4_14ComposedLayoutINS4_7SwizzleILi3ELi4ELi3EEENS4_18smem_ptr_flag_bitsILi32EEENSS_INS5_IJNSA_ILi8EEENSA_ILi32EEEEEENS5_IJS17_SC_EEEEEEEvNS4_8identityENS4_18SM100_TMA_2SM_LOADES1B_vS1C_EENS_8epilogue10collective18CollectiveEpilogueINS1F_23Sm100TmaWarpSpecializedILi4ELi2ELi16ELb1ELb0EEEJNS5_IJNSA_ILi128EEESG_SG_EEENS5_IJNSS_IS1K_SC_EENSS_INSA_ILi16EEESC_EEEEESI_SJ_SI_SJ_NS1F_6fusion15FusionCallbacksIS1J_NS1Q_17LinearCombinationISI_fSI_fLNS_15FloatRoundStyleE2EEES1L_S1P_JEEENS4_5SM1004TMEM4LOAD26SM100_TMEM_LOAD_32dp32b16xENS4_13SM90_TMA_LOADENS11_INS12_ILi2ELi4ELi3EEES15_NSS_INS5_IJS16_S1N_EEENS5_IJS1N_SC_EEEEEEENS4_39AutoVectorizingCopyWithAssumedAlignmentILi128EEENS4_14SM90_TMA_STOREES25_S27_S27_EEEvvEEEEvNT_6ParamsE) ;  /* 0xffffff60020c7950 */ /* 0x000fea0003c3ffff */
.L_x_200:
[----:B------:R-:W-:-:S00]  /*9fd0*/  BRA `(.L_x_200) ;  /* 0xfffffffc00fc7947 */ /* 0x000fc0000383ffff */
[----:B------:R-:W-:-:S00]  /*9fe0*/  NOP ;  /* 0x0000000000007918 */ /* 0x000fc00000000000 */
        /* <DEDUP_REMOVED lines=9> */
.L_x_201:


//--------------------- .nv.global.init           --------------------------
	.section	.nv.global.init,"aw",@progbits
.nv.global.init:
	.type		$str$27,@object
	.size		$str$27,($str$28 - $str$27)
$str$27:
        /*0000*/ 	.byte	0x28, 0x61, 0x64, 0x64, 0x72, 0x65, 0x73, 0x73, 0x20, 0x26, 0x20, 0x6d, 0x61, 0x73, 0x6b, 0x29
        /*0010*/ 	.byte	0x20, 0x3d, 0x3d, 0x20, 0x30, 0x00
	.type		$str$28,@object
	.size		$str$28,($str$26 - $str$28)
$str$28:
        /*0016*/ 	.byte	0x2f, 0x74, 0x6d, 0x70, 0x2f, 0x63, 0x75, 0x74, 0x6c, 0x61, 0x73, 0x73, 0x5f, 0x73, 0x77, 0x65
        /*0026*/ 	.byte	0x65, 0x70, 0x5f, 0x73, 0x72, 0x63, 0x2f, 0x69, 0x6e, 0x63, 0x6c, 0x75, 0x64, 0x65, 0x2f, 0x63
        /*0036*/ 	.byte	0x75, 0x74, 0x65, 0x2f, 0x70, 0x6f, 0x69, 0x6e, 0x74, 0x65, 0x72, 0x5f, 0x66, 0x6c, 0x61, 0x67
        /*0046*/ 	.byte	0x67, 0x65, 0x64, 0x2e, 0x68, 0x70, 0x70, 0x00
	.type		$str$26,@object
	.size		$str$26,($str$25 - $str$26)
$str$26:
        /*004e*/ 	.byte	0x2f, 0x74, 0x6d, 0x70, 0x2f, 0x63, 0x75, 0x74, 0x6c, 0x61, 0x73, 0x73, 0x5f, 0x73, 0x77, 0x65
        /*005e*/ 	.byte	0x65, 0x70, 0x5f, 0x73, 0x72, 0x63, 0x2f, 0x69, 0x6e, 0x63, 0x6c, 0x75, 0x64, 0x65, 0x2f, 0x63
        /*006e*/ 	.byte	0x75, 0x74, 0x65, 0x2f, 0x61, 0x74, 0x6f, 0x6d, 0x2f, 0x63, 0x6f, 0x70, 0x79, 0x5f, 0x74, 0x72
        /*007e*/ 	.byte	0x61, 0x69, 0x74, 0x73, 0x5f, 0x73, 0x6d, 0x31, 0x30, 0x30, 0x2e, 0x68, 0x70, 0x70, 0x00
	.type		$str$25,@object
	.size		$str$25,(__unnamed_1 - $str$25)
$str$25:
        /*008d*/ 	.byte	0x28, 0x28, 0x75, 0x69, 0x6e, 0x74, 0x33, 0x32, 0x5f, 0x74, 0x28, 0x74, 0x68, 0x72, 0x65, 0x61
        /*009d*/ 	.byte	0x64, 0x49, 0x64, 0x78, 0x2e, 0x78, 0x29, 0x20, 0x2f, 0x20, 0x33, 0x32, 0x29, 0x20, 0x25, 0x20
        /*00ad*/ 	.byte	0x34, 0x29, 0x20, 0x3d, 0x3d, 0x20, 0x28, 0x28, 0x28, 0x74, 0x6d, 0x65, 0x6d, 0x5f, 0x61, 0x64
        /*00bd*/ 	.byte	0x64, 0x72, 0x20, 0x3e, 0x3e, 0x20, 0x31, 0x36, 0x29, 0x20, 0x2f, 0x20, 0x33, 0x32, 0x29, 0x20
        /*00cd*/ 	.byte	0x25, 0x20, 0x34, 0x29, 0x00
	.type		__unnamed_1,@object
	.size		__unnamed_1,(__unnamed_2 - __unnamed_1)
__unnamed_1:
        /*00d2*/ 	.byte	0x61, 0x75, 0x74, 0x6f, 0x20, 0x63, 0x75, 0x74, 0x65, 0x3a, 0x3a, 0x61, 0x73, 0x5f, 0x70, 0x6f
        /* <DEDUP_REMOVED lines=24> */
        /*0262*/ 	.byte	0x32, 0x30, 0x34, 0x38, 0x3e, 0x3e, 0x3e, 0x3e, 0x5d, 0x00
	.type		__unnamed_2,@object
	.size		__unnamed_2,(.L_2 - __unnamed_2)
__unnamed_2:
        /* <DEDUP_REMOVED lines=42> */
        /*050c*/ 	.byte	0x3e, 0x5d, 0x00
.L_2:


//--------------------- .nv.shared._ZN7cutlass13device_kernelINS_4gemm6kernel13GemmUniversalIN4cute5tupleIJiiiiEEENS1_10collective13CollectiveMmaINS1_35MainloopSm100TmaUmmaWarpSpecializedILi4ELi2ELi4ENS5_IJNS4_1CILi2EEESB_NSA_ILi1EEEEEEEENS5_IJNSA_ILi256EEENSA_ILi64EEESG_EEENS_10tfloat32_tENS5_IJlSC_lEEESI_SJ_NS4_8TiledMMAINS4_8MMA_AtomIJNS4_23SM100_MMA_TF32_2x1SM_SSISI_SI_fLi256ELi64ELNS4_4UMMA5MajorE0ELSO_0ELNSN_7ScaleInE0ELSP_0EEEEEENS4_6LayoutINS5_IJSC_SC_SC_EEENS5_IJNSA_ILi0EEESU_SU_EEEEENS5_IJNS4_10UnderscoreESX_SX_EEEEENS4_28SM100_TMA_2SM_LOAD_MULTICASTENS4_14ComposedLayoutINS4_7SwizzleILi3ELi4ELi3EEENS4_18smem_ptr_flag_bitsILi32EEENSS_INS5_IJNSA_ILi8EEENSA_ILi32EEEEEENS5_IJS17_SC_EEEEEEEvNS4_8identityENS4_18SM100_TMA_2SM_LOADES1B_vS1C_EENS_8epilogue10collective18CollectiveEpilogueINS1F_23Sm100TmaWarpSpecializedILi4ELi2ELi16ELb1ELb0EEEJNS5_IJNSA_ILi128EEESG_SG_EEENS5_IJNSS_IS1K_SC_EENSS_INSA_ILi16EEESC_EEEEESI_SJ_SI_SJ_NS1F_6fusion15FusionCallbacksIS1J_NS1Q_17LinearCombinationISI_fSI_fLNS_15FloatRoundStyleE2EEES1L_S1P_JEEENS4_5SM1004TMEM4LOAD26SM100_TMEM_LOAD_32dp32b16xENS4_13SM90_TMA_LOADENS11_INS12_ILi2ELi4ELi3EEES15_NSS_INS5_IJS16_S1N_EEENS5_IJS1N_SC_EEEEEEENS4_39AutoVectorizingCopyWithAssumedAlignmentILi128EEENS4_14SM90_TMA_STOREES25_S27_S27_EEEvvEEEEvNT_6ParamsE --------------------------
	.section	.nv.shared._ZN7cutlass13device_kernelINS_4gemm6kernel13GemmUniversalIN4cute5tupleIJiiiiEEENS1_10collective13CollectiveMmaINS1_35MainloopSm100TmaUmmaWarpSpecializedILi4ELi2ELi4ENS5_IJNS4_1CILi2EEESB_NSA_ILi1EEEEEEEENS5_IJNSA_ILi256EEENSA_ILi64EEESG_EEENS_10tfloat32_tENS5_IJlSC_lEEESI_SJ_NS4_8TiledMMAINS4_8MMA_AtomIJNS4_23SM100_MMA_TF32_2x1SM_SSISI_SI_fLi256ELi64ELNS4_4UMMA5MajorE0ELSO_0ELNSN_7ScaleInE0ELSP_0EEEEEENS4_6LayoutINS5_IJSC_SC_SC_EEENS5_IJNSA_ILi0EEESU_SU_EEEEENS5_IJNS4_10UnderscoreESX_SX_EEEEENS4_28SM100_TMA_2SM_LOAD_MULTICASTENS4_14ComposedLayoutINS4_7SwizzleILi3ELi4ELi3EEENS4_18smem_ptr_flag_bitsILi32EEENSS_INS5_IJNSA_ILi8EEENSA_ILi32EEEEEENS5_IJS17_SC_EEEEEEEvNS4_8identityENS4_18SM100_TMA_2SM_LOADES1B_vS1C_EENS_8epilogue10collective18CollectiveEpilogueINS1F_23Sm100TmaWarpSpecializedILi4ELi2ELi16ELb1ELb0EEEJNS5_IJNSA_ILi128EEESG_SG_EEENS5_IJNSS_IS1K_SC_EENSS_INSA_ILi16EEESC_EEEEESI_SJ_SI_SJ_NS1F_6fusion15FusionCallbacksIS1J_NS1Q_17LinearCombinationISI_fSI_fLNS_15FloatRoundStyleE2EEES1L_S1P_JEEENS4_5SM1004TMEM4LOAD26SM100_TMEM_LOAD_32dp32b16xENS4_13SM90_TMA_LOADENS11_INS12_ILi2ELi4ELi3EEES15_NSS_INS5_IJS16_S1N_EEENS5_IJS1N_SC_EEEEEEENS4_39AutoVectorizingCopyWithAssumedAlignmentILi128EEENS4_14SM90_TMA_STOREES25_S27_S27_EEEvvEEEEvNT_6ParamsE,"aw",@nobits
	.sectionflags	@""
	.align	16
	.zero		1024


//--------------------- .nv.shared.reserved.0     --------------------------
	.section	.nv.shared.reserved.0,"aw",@nobits
	.weak		__nv_reservedSMEM_offset_0_alias
	.size		__nv_reservedSMEM_offset_0_alias, 0, 64
	.other		__nv_reservedSMEM_offset_0_alias,@"STO_CUDA_RESERVED_SHARED STV_DEFAULT"
__nv_reservedSMEM_offset_0_alias:
	.zero		0
.nv.shared.reserved.0:
	.zero		64
	.weak		__nv_reservedSMEM_tcgen05_partition
	.type		__nv_reservedSMEM_tcgen05_partition,@object
	.size		__nv_reservedSMEM_tcgen05_partition,(.L_0 - __nv_reservedSMEM_tcgen05_partition)
__nv_reservedSMEM_tcgen05_partition:
	.zero		32
.L_0:


//--------------------- .nv.global                --------------------------
	.section	.nv.global,"aw",@nobits
.nv.global:
	.type		_ZN40_INTERNAL_976d3250_4_k_cu_8933362e_111504cute1_E,@object
	.size		_ZN40_INTERNAL_976d3250_4_k_cu_8933362e_111504cute1_E,(_ZN40_INTERNAL_976d3250_4_k_cu_8933362e_111504cuda3std3__45__cpo6cbeginE - _ZN40_INTERNAL_976d3250_4_k_cu_8933362e_111504cute1_E)
_ZN40_INTERNAL_976d3250_4_k_cu_8933362e_111504cute1_E:
	.zero		1
	.type		_ZN40_INTERNAL_976d3250_4_k_cu_8933362e_111504cuda3std3__45__cpo6cbeginE,@object
	.size		_ZN40_INTERNAL_976d3250_4_k_cu_8933362e_111504cuda3std3__45__cpo6cbeginE,(_ZN40_INTERNAL_976d3250_4_k_cu_8933362e_111504cuda3std3__48in_placeE - _ZN40_INTERNAL_976d3250_4_k_cu_8933362e_111504cuda3std3__45__cpo6cbeginE)
_ZN40_INTERNAL_976d3250_4_k_cu_8933362e_111504cuda3std3__45__cpo6cbeginE:
	.zero		1
	.type		_ZN40_INTERNAL_976d3250_4_k_cu_8933362e_111504cuda3std3__48in_placeE,@object
	.size		_ZN40_INTERNAL_976d3250_4_k_cu_8933362e_111504cuda3std3__48in_placeE,(_ZN40_INTERNAL_976d3250_4_k_cu_8933362e_111504cuda3std6ranges3__45__cpo9iter_moveE - _ZN40_INTERNAL_976d3250_4_k_cu_8933362e_111504cuda3std3__48in_placeE)
_ZN40_INTERNAL_976d3250_4_k_cu_8933362e_111504cuda3std3__48in_placeE:
	.zero		1
	.type		_ZN40_INTERNAL_976d3250_4_k_cu_8933362e_111504cuda3std6ranges3__45__cpo9iter_moveE,@object
	.size		_ZN40_INTERNAL_976d3250_4_k_cu_8933362e_111504cuda3std6ranges3__45__cpo9iter_moveE,(_ZN40_INTERNAL_976d3250_4_k_cu_8933362e_111504cuda3std3__45__cpo5beginE - _ZN40_INTERNAL_976d3250_4_k_cu_8933362e_111504cuda3std6ranges3__45__cpo9iter_moveE)
_ZN40_INTERNAL_976d3250_4_k_cu_8933362e_111504cuda3std6ranges3__45__cpo9iter_moveE:
	.zero		1
	.type		_ZN40_INTERNAL_976d3250_4_k_cu_8933362e_111504cuda3std3__45__cpo5beginE,@object
	.size		_ZN40_INTERNAL_976d3250_4_k_cu_8933362e_111504cuda3std3__45__cpo5beginE,(_ZN40_INTERNAL_976d3250_4_k_cu_8933362e_111504cuda3std3__442_GLOBAL__N__976d3250_4_k_cu_8933362e_111506ignoreE - _ZN40_INTERNAL_976d3250_4_k_cu_8933362e_111504cuda3std3__45__cpo5beginE)
_ZN40_INTERNAL_976d3250_4_k_cu_8933362e_111504cuda3std3__45__cpo5beginE:
	.zero		1
	.type		_ZN40_INTERNAL_976d3250_4_k_cu_8933362e_111504cuda3std3__442_GLOBAL__N__976d3250_4_k_cu_8933362e_111506ignoreE,@object
	.size		_ZN40_INTERNAL_976d3250_4_k_cu_8933362e_111504cuda3std3__442_GLOBAL__N__976d3250_4_k_cu_8933362e_111506ignoreE,(_ZN40_INTERNAL_976d3250_4_k_cu_8933362e_111504cute7productE - _ZN40_INTERNAL_976d3250_4_k_cu_8933362e_111504cuda3std3__442_GLOBAL__N__976d3250_4_k_cu_8933362e_111506ignoreE)
_ZN40_INTERNAL_976d3250_4_k_cu_8933362e_111504cuda3std3__442_GLOBAL__N__976d3250_4_k_cu_8933362e_111506ignoreE:
	.zero		1
	.type		_ZN40_INTERNAL_976d3250_4_k_cu_8933362e_111504cute7productE,@object
	.size		_ZN40_INTERNAL_976d3250_4_k_cu_8933362e_111504cute7productE,(_ZN40_INTERNAL_976d3250_4_k_cu_8933362e_111504cuda3std3__45__cpo3endE - _ZN40_INTERNAL_976d3250_4_k_cu_8933362e_111504cute7productE)
_ZN40_INTERNAL_976d3250_4_k_cu_8933362e_111504cute7productE:
	.zero		1
	.type		_ZN40_INTERNAL_976d3250_4_k_cu_8933362e_111504cuda3std3__45__cpo3endE,@object
	.size		_ZN40_INTERNAL_976d3250_4_k_cu_8933362e_111504cuda3std3__45__cpo3endE,(_ZN40_INTERNAL_976d3250_4_k_cu_8933362e_111504cuda3std3__419piecewise_constructE - _ZN40_INTERNAL_976d3250_4_k_cu_8933362e_111504cuda3std3__45__cpo3endE)
_ZN40_INTERNAL_976d3250_4_k_cu_8933362e_111504cuda3std3__45__cpo3endE:
	.zero		1
	.type		_ZN40_INTERNAL_976d3250_4_k_cu_8933362e_111504cuda3std3__419piecewise_constructE,@object
	.size		_ZN40_INTERNAL_976d3250_4_k_cu_8933362e_111504cuda3std3__419piecewise_constructE,(_ZN40_INTERNAL_976d3250_4_k_cu_8933362e_111504cuda3std3__45__cpo4cendE - _ZN40_INTERNAL_976d3250_4_k_cu_8933362e_111504cuda3std3__419piecewise_constructE)
_ZN40_INTERNAL_976d3250_4_k_cu_8933362e_111504cuda3std3__419piecewise_constructE:
	.zero		1
	.type		_ZN40_INTERNAL_976d3250_4_k_cu_8933362e_111504cuda3std3__45__cpo4cendE,@object
	.size		_ZN40_INTERNAL_976d3250_4_k_cu_8933362e_111504cuda3std3__45__cpo4cendE,(_ZN40_INTERNAL_976d3250_4_k_cu_8933362e_111504cuda3std6ranges3__45__cpo4swapE - _ZN40_INTERNAL_976d3250_4_k_cu_8933362e_111504cuda3std3__45__cpo4cendE)
_ZN40_INTERNAL_976d3250_4_k_cu_8933362e_111504cuda3std3__45__cpo4cendE:
	.zero		1
	.type		_ZN40_INTERNAL_976d3250_4_k_cu_8933362e_111504cuda3std6ranges3__45__cpo4swapE,@object
	.size		_ZN40_INTERNAL_976d3250_4_k_cu_8933362e_111504cuda3std6ranges3__45__cpo4swapE,(.L_10 - _ZN40_INTERNAL_976d3250_4_k_cu_8933362e_111504cuda3std6ranges3__45__cpo4swapE)
_ZN40_INTERNAL_976d3250_4_k_cu_8933362e_111504cuda3std6ranges3__45__cpo4swapE:
	.zero		1
.L_10:


//--------------------- .nv.constant0._ZN7cutlass13device_kernelINS_4gemm6kernel13GemmUniversalIN4cute5tupleIJiiiiEEENS1_10collective13CollectiveMmaINS1_35MainloopSm100TmaUmmaWarpSpecializedILi4ELi2ELi4ENS5_IJNS4_1CILi2EEESB_NSA_ILi1EEEEEEEENS5_IJNSA_ILi256EEENSA_ILi64EEESG_EEENS_10tfloat32_tENS5_IJlSC_lEEESI_SJ_NS4_8TiledMMAINS4_8MMA_AtomIJNS4_23SM100_MMA_TF32_2x1SM_SSISI_SI_fLi256ELi64ELNS4_4UMMA5MajorE0ELSO_0ELNSN_7ScaleInE0ELSP_0EEEEEENS4_6LayoutINS5_IJSC_SC_SC_EEENS5_IJNSA_ILi0EEESU_SU_EEEEENS5_IJNS4_10UnderscoreESX_SX_EEEEENS4_28SM100_TMA_2SM_LOAD_MULTICASTENS4_14ComposedLayoutINS4_7SwizzleILi3ELi4ELi3EEENS4_18smem_ptr_flag_bitsILi32EEENSS_INS5_IJNSA_ILi8EEENSA_ILi32EEEEEENS5_IJS17_SC_EEEEEEEvNS4_8identityENS4_18SM100_TMA_2SM_LOADES1B_vS1C_EENS_8epilogue10collective18CollectiveEpilogueINS1F_23Sm100TmaWarpSpecializedILi4ELi2ELi16ELb1ELb0EEEJNS5_IJNSA_ILi128EEESG_SG_EEENS5_IJNSS_IS1K_SC_EENSS_INSA_ILi16EEESC_EEEEESI_SJ_SI_SJ_NS1F_6fusion15FusionCallbacksIS1J_NS1Q_17LinearCombinationISI_fSI_fLNS_15FloatRoundStyleE2EEES1L_S1P_JEEENS4_5SM1004TMEM4LOAD26SM100_TMEM_LOAD_32dp32b16xENS4_13SM90_TMA_LOADENS11_INS12_ILi2ELi4ELi3EEES15_NSS_INS5_IJS16_S1N_EEENS5_IJS1N_SC_EEEEEEENS4_39AutoVectorizingCopyWithAssumedAlignmentILi128EEENS4_14SM90_TMA_STOREES25_S27_S27_EEEvvEEEEvNT_6ParamsE --------------------------
	.section	.nv.constant0._ZN7cutlass13device_kernelINS_4gemm6kernel13GemmUniversalIN4cute5tupleIJiiiiEEENS1_10collective13CollectiveMmaINS1_35MainloopSm100TmaUmmaWarpSpecializedILi4ELi2ELi4ENS5_IJNS4_1CILi2EEESB_NSA_ILi1EEEEEEEENS5_IJNSA_ILi256EEENSA_ILi64EEESG_EEENS_10tfloat32_tENS5_IJlSC_lEEESI_SJ_NS4_8TiledMMAINS4_8MMA_AtomIJNS4_23SM100_MMA_TF32_2x1SM_SSISI_SI_fLi256ELi64ELNS4_4UMMA5MajorE0ELSO_0ELNSN_7ScaleInE0ELSP_0EEEEEENS4_6LayoutINS5_IJSC_SC_SC_EEENS5_IJNSA_ILi0EEESU_SU_EEEEENS5_IJNS4_10UnderscoreESX_SX_EEEEENS4_28SM100_TMA_2SM_LOAD_MULTICASTENS4_14ComposedLayoutINS4_7SwizzleILi3ELi4ELi3EEENS4_18smem_ptr_flag_bitsILi32EEENSS_INS5_IJNSA_ILi8EEENSA_ILi32EEEEEENS5_IJS17_SC_EEEEEEEvNS4_8identityENS4_18SM100_TMA_2SM_LOADES1B_vS1C_EENS_8epilogue10collective18CollectiveEpilogueINS1F_23Sm100TmaWarpSpecializedILi4ELi2ELi16ELb1ELb0EEEJNS5_IJNSA_ILi128EEESG_SG_EEENS5_IJNSS_IS1K_SC_EENSS_INSA_ILi16EEESC_EEEEESI_SJ_SI_SJ_NS1F_6fusion15FusionCallbacksIS1J_NS1Q_17LinearCombinationISI_fSI_fLNS_15FloatRoundStyleE2EEES1L_S1P_JEEENS4_5SM1004TMEM4LOAD26SM100_TMEM_LOAD_32dp32b16xENS4_13SM90_TMA_LOADENS11_INS12_ILi2ELi4ELi3EEES15_NSS_INS5_IJS16_S1N_EEENS5_IJS1N_SC_EEEEEEENS4_39AutoVectorizingCopyWithAssumedAlignmentILi128EEENS4_14SM90_TMA_STOREES25_S27_S27_EEEvvEEEEvNT_6ParamsE,"a",@progbits
	.sectionflags	@""
	.align	4
.nv.constant0._ZN7cutlass13device_kernelINS_4gemm6kernel13GemmUniversalIN4cute5tupleIJiiiiEEENS1_10collective13CollectiveMmaINS1_35MainloopSm100TmaUmmaWarpSpecializedILi4ELi2ELi4ENS5_IJNS4_1CILi2EEESB_NSA_ILi1EEEEEEEENS5_IJNSA_ILi256EEENSA_ILi64EEESG_EEENS_10tfloat32_tENS5_IJlSC_lEEESI_SJ_NS4_8TiledMMAINS4_8MMA_AtomIJNS4_23SM100_MMA_TF32_2x1SM_SSISI_SI_fLi256ELi64ELNS4_4UMMA5MajorE0ELSO_0ELNSN_7ScaleInE0ELSP_0EEEEEENS4_6LayoutINS5_IJSC_SC_SC_EEENS5_IJNSA_ILi0EEESU_SU_EEEEENS5_IJNS4_10UnderscoreESX_SX_EEEEENS4_28SM100_TMA_2SM_LOAD_MULTICASTENS4_14ComposedLayoutINS4_7SwizzleILi3ELi4ELi3EEENS4_18smem_ptr_flag_bitsILi32EEENSS_INS5_IJNSA_ILi8EEENSA_ILi32EEEEEENS5_IJS17_SC_EEEEEEEvNS4_8identityENS4_18SM100_TMA_2SM_LOADES1B_vS1C_EENS_8epilogue10collective18CollectiveEpilogueINS1F_23Sm100TmaWarpSpecializedILi4ELi2ELi16ELb1ELb0EEEJNS5_IJNSA_ILi128EEESG_SG_EEENS5_IJNSS_IS1K_SC_EENSS_INSA_ILi16EEESC_EEEEESI_SJ_SI_SJ_NS1F_6fusion15FusionCallbacksIS1J_NS1Q_17LinearCombinationISI_fSI_fLNS_15FloatRoundStyleE2EEES1L_S1P_JEEENS4_5SM1004TMEM4LOAD26SM100_TMEM_LOAD_32dp32b16xENS4_13SM90_TMA_LOADENS11_INS12_ILi2ELi4ELi3EEES15_NSS_INS5_IJS16_S1N_EEENS5_IJS1N_SC_EEEEEEENS4_39AutoVectorizingCopyWithAssumedAlignmentILi128EEENS4_14SM90_TMA_STOREES25_S27_S27_EEEvvEEEEvNT_6ParamsE:
	.zero		2944


//--------------------- SYMBOLS --------------------------

	.type		.nv.reservedSmem.offset0,@object
	.size		.nv.reservedSmem.offset0,0x4
	.type		.nv.reservedSmem.cap,@object
	.size		.nv.reservedSmem.cap,0x4
	.type		__assertfail,@function
